def gluon_wgmma(
    a_ptr,
    b_ptr,
    c_ptr,
    M,
    N,
    K,
    stride_am,
    stride_bk,
    stride_cm,
    BLOCK_M: gl.constexpr,
    BLOCK_N: gl.constexpr,
    BLOCK_K: gl.constexpr,
    DTYPE: gl.constexpr,
    A_LAYOUT: gl.constexpr,
    B_LAYOUT: gl.constexpr,
    C_LAYOUT: gl.constexpr,
    B_SHAPE: gl.constexpr,
    TRANS_B: gl.constexpr,
    NUM_BUFFERS: gl.constexpr,
    NUM_WARPS: gl.constexpr,
):
    a_desc = tma.make_tensor_descriptor(
        a_ptr, [M, K], [stride_am, 1], [BLOCK_M, BLOCK_K], A_LAYOUT
    )
    b_desc = tma.make_tensor_descriptor(
        b_ptr,
        [N, K] if TRANS_B else [K, N],
        [stride_bk, 1],
        B_SHAPE,
        B_LAYOUT,
    )
    c_desc = tma.make_tensor_descriptor(
        c_ptr, [M, N], [stride_cm, 1], [BLOCK_M, BLOCK_N], C_LAYOUT
    )

    a_bufs = gl.allocate_shared_memory(
        DTYPE, [NUM_BUFFERS, BLOCK_M, BLOCK_K], A_LAYOUT
    )
    b_bufs = gl.allocate_shared_memory(DTYPE, [NUM_BUFFERS] + B_SHAPE, B_LAYOUT)

    pid_m = gl.program_id(0)
    pid_n = gl.program_id(1)
    off_m = pid_m * BLOCK_M
    off_n = pid_n * BLOCK_N

    mma_layout: gl.constexpr = pick_wgmma_layout(DTYPE, BLOCK_M, BLOCK_N, NUM_WARPS)
    acc = warpgroup_mma_init(
        gl.zeros((BLOCK_M, BLOCK_N), dtype=gl.float32, layout=mma_layout)
    )

    bars = gl.allocate_shared_memory(
        gl.int64, [NUM_BUFFERS, 1], mbarrier.MBarrierLayout()
    )
    for i in gl.static_range(NUM_BUFFERS):
        mbarrier.init(bars.index(i), count=1)
    idx = 0
    phase = 0

    for k in range(0, K, BLOCK_K):
        a = a_bufs.index(idx)
        b = b_bufs.index(idx)
        bar = bars.index(idx)
        mbarrier.expect(bar, a_desc.block_type.nbytes + b_desc.block_type.nbytes)
        tma.async_copy_global_to_shared(a_desc, [off_m, k], bar, a)
        tma.async_copy_global_to_shared(
            b_desc, [off_n, k] if TRANS_B else [k, off_n], bar, b
        )
        mbarrier.wait(bar, phase=phase)

        if TRANS_B:
            b = b.permute((1, 0))
        acc = warpgroup_mma_wait(num_outstanding=0, deps=(acc,))
        acc = warpgroup_mma(a, b, acc, is_async=True)

        idx += 1
        if idx == NUM_BUFFERS:
            idx = 0
            phase ^= 1

    acc = warpgroup_mma_wait(num_outstanding=0, deps=(acc,))
    for i in gl.static_range(NUM_BUFFERS):
        mbarrier.invalidate(bars.index(i))

    c_smem = gl.allocate_shared_memory(DTYPE, [BLOCK_M, BLOCK_N], C_LAYOUT)
    c_smem.store(acc.to(DTYPE))
    fence_async_shared()
    tma.async_copy_shared_to_global(c_desc, [off_m, off_n], c_smem)
    tma.store_wait(pendings=0)

# config = {"BLOCK_K": 64, "BLOCK_M": 256, "BLOCK_N": 256, "arch": "sm_90", "dtype": "bf16", "num_buffers": 3, "num_warps": 8, "trans_b": 0}
# arch = sm_90


// ===== COMPILED SASS (sm_90a) =====

	.target	sm_90a

	.elftype	@"ET_EXEC"


//--------------------- .note.nv.tkinfo           --------------------------
	.section	.note.nv.tkinfo,"",@"SHT_NOTE"
	.sectionflags	@"SHF_NOTE_NV_TKINFO"
	.tkinfo
        /*0018*/ 	.word	0x00000002
        /*0030*/ 	.string	""
        /*0030*/ 	.string	"ptxas"
        /*0030*/ 	.string	"Cuda compilation tools, release 13.0, V13.0.88"
        /*0030*/ 	.string	"Build cuda_13.0.r13.0/compiler.36424714_0"
        /*0030*/ 	.string	"-v  -suppress-debug-info  -lineinfo  -arch sm_90a "



//--------------------- .note.nv.cuinfo           --------------------------
	.section	.note.nv.cuinfo,"",@"SHT_NOTE"
	.sectionflags	@"SHF_NOTE_NV_CUINFO"
        /*0018*/ 	.short	0x0002
        /*001a*/ 	.short	0x005a
        /*001c*/ 	.short	0x0082
	.zero		2


//--------------------- .nv.info                  --------------------------
	.section	.nv.info,"",@"SHT_CUDA_INFO"
	.align	4


	//----- nvinfo : EIATTR_REGCOUNT
	.align		4
        /*0000*/ 	.byte	0x04, 0x2f
        /*0002*/ 	.short	(.L_1 - .L_0)
	.align		4
.L_0:
        /*0004*/ 	.word	index@(gluon_wgmma)
        /*0008*/ 	.word	0x000000ff


	//----- nvinfo : EIATTR_FRAME_SIZE
	.align		4
.L_1:
        /*000c*/ 	.byte	0x04, 0x11
        /*000e*/ 	.short	(.L_3 - .L_2)
	.align		4
.L_2:
        /*0010*/ 	.word	index@(gluon_wgmma)
        /*0014*/ 	.word	0x00000270


	//----- nvinfo : EIATTR_MIN_STACK_SIZE
	.align		4
.L_3:
        /*0018*/ 	.byte	0x04, 0x12
        /*001a*/ 	.short	(.L_5 - .L_4)
	.align		4
.L_4:
        /*001c*/ 	.word	index@(gluon_wgmma)
        /*0020*/ 	.word	0x00000270
.L_5:


//--------------------- .nv.compat                --------------------------
	.section	.nv.compat,"",@"SHT_CUDA_COMPAT_INFO"
	.align	4
        /*0000*/ 	.byte	0x02, 0x09, 0x01, 0x00, 0x02, 0x02, 0x04, 0x00, 0x02, 0x05, 0x05, 0x00, 0x03, 0x07, 0x01, 0x01
        /*0010*/ 	.byte	0x02, 0x03, 0x03, 0x00, 0x02, 0x06, 0x01, 0x00, 0x04, 0x0b, 0x08, 0x00, 0x00, 0x00, 0x00, 0x00
        /*0020*/ 	.byte	0x00, 0x00, 0x00, 0x00


//--------------------- .nv.info.gluon_wgmma      --------------------------
	.section	.nv.info.gluon_wgmma,"",@"SHT_CUDA_INFO"
	.sectionflags	@""
	.align	4


	//----- nvinfo : EIATTR_CUDA_API_VERSION
	.align		4
        /*0000*/ 	.byte	0x04, 0x37
        /*0002*/ 	.short	(.L_7 - .L_6)
.L_6:
        /*0004*/ 	.word	0x00000082


	//----- nvinfo : EIATTR_KPARAM_INFO
	.align		4
.L_7:
        /*0008*/ 	.byte	0x04, 0x17
        /*000a*/ 	.short	(.L_9 - .L_8)
.L_8:
        /*000c*/ 	.word	0x00000000
        /*0010*/ 	.short	0x000a
        /*0012*/ 	.short	0x0048
        /*0014*/ 	.byte	0x00, 0xf4, 0x21, 0x00


	//----- nvinfo : EIATTR_KPARAM_INFO
	.align		4
.L_9:
        /*0018*/ 	.byte	0x04, 0x17
        /*001a*/ 	.short	(.L_11 - .L_10)
.L_10:
        /*001c*/ 	.word	0x00000000
        /*0020*/ 	.short	0x0009
        /*0022*/ 	.short	0x0040
        /*0024*/ 	.byte	0x00, 0xf4, 0x21, 0x00


	//----- nvinfo : EIATTR_KPARAM_INFO
	.align		4
.L_11:
        /*0028*/ 	.byte	0x04, 0x17
        /*002a*/ 	.short	(.L_13 - .L_12)
.L_12:
        /*002c*/ 	.word	0x00000000
        /*0030*/ 	.short	0x0008
        /*0032*/ 	.short	0x0038
        /*0034*/ 	.byte	0x00, 0xf0, 0x21, 0x00


	//----- nvinfo : EIATTR_KPARAM_INFO
	.align		4
.L_13:
        /*0038*/ 	.byte	0x04, 0x17
        /*003a*/ 	.short	(.L_15 - .L_14)
.L_14:
        /*003c*/ 	.word	0x00000000
        /*0040*/ 	.short	0x0007
        /*0042*/ 	.short	0x0030
        /*0044*/ 	.byte	0x00, 0xf0, 0x21, 0x00


	//----- nvinfo : EIATTR_KPARAM_INFO
	.align		4
.L_15:
        /*0048*/ 	.byte	0x04, 0x17
        /*004a*/ 	.short	(.L_17 - .L_16)
.L_16:
        /*004c*/ 	.word	0x00000000
        /*0050*/ 	.short	0x0006
        /*0052*/ 	.short	0x0028
        /*0054*/ 	.byte	0x00, 0xf0, 0x21, 0x00


	//----- nvinfo : EIATTR_KPARAM_INFO
	.align		4
.L_17:
        /*0058*/ 	.byte	0x04, 0x17
        /*005a*/ 	.short	(.L_19 - .L_18)
.L_18:
        /*005c*/ 	.word	0x00000000
        /*0060*/ 	.short	0x0005
        /*0062*/ 	.short	0x0020
        /*0064*/ 	.byte	0x00, 0xf0, 0x11, 0x00


	//----- nvinfo : EIATTR_KPARAM_INFO
	.align		4
.L_19:
        /*0068*/ 	.byte	0x04, 0x17
        /*006a*/ 	.short	(.L_21 - .L_20)
.L_20:
        /*006c*/ 	.word	0x00000000
        /*0070*/ 	.short	0x0004
        /*0072*/ 	.short	0x001c
        /*0074*/ 	.byte	0x00, 0xf0, 0x11, 0x00


	//----- nvinfo : EIATTR_KPARAM_INFO
	.align		4
.L_21:
        /*0078*/ 	.byte	0x04, 0x17
        /*007a*/ 	.short	(.L_23 - .L_22)
.L_22:
        /*007c*/ 	.word	0x00000000
        /*0080*/ 	.short	0x0003
        /*0082*/ 	.short	0x0018
        /*0084*/ 	.byte	0x00, 0xf0, 0x11, 0x00


	//----- nvinfo : EIATTR_KPARAM_INFO
	.align		4
.L_23:
        /*0088*/ 	.byte	0x04, 0x17
        /*008a*/ 	.short	(.L_25 - .L_24)
.L_24:
        /*008c*/ 	.word	0x00000000
        /*0090*/ 	.short	0x0002
        /*0092*/ 	.short	0x0010
        /*0094*/ 	.byte	0x00, 0xf4, 0x21, 0x00


	//----- nvinfo : EIATTR_KPARAM_INFO
	.align		4
.L_25:
        /*0098*/ 	.byte	0x04, 0x17
        /*009a*/ 	.short	(.L_27 - .L_26)
.L_26:
        /*009c*/ 	.word	0x00000000
        /*00a0*/ 	.short	0x0001
        /*00a2*/ 	.short	0x0008
        /*00a4*/ 	.byte	0x00, 0xf4, 0x21, 0x00


	//----- nvinfo : EIATTR_KPARAM_INFO
	.align		4
.L_27:
        /*00a8*/ 	.byte	0x04, 0x17
        /*00aa*/ 	.short	(.L_29 - .L_28)
.L_28:
        /*00ac*/ 	.word	0x00000000
        /*00b0*/ 	.short	0x0000
        /*00b2*/ 	.short	0x0000
        /*00b4*/ 	.byte	0x00, 0xf4, 0x21, 0x00


	//----- nvinfo : EIATTR_SPARSE_MMA_MASK
	.align		4
.L_29:
        /*00b8*/ 	.byte	0x03, 0x50
        /*00ba*/ 	.short	0x0000


	//----- nvinfo : EIATTR_MAXREG_COUNT
	.align		4
        /*00bc*/ 	.byte	0x03, 0x1b
        /*00be*/ 	.short	0x00ff


	//----- nvinfo : EIATTR_NUM_BARRIERS
	.align		4
        /*00c0*/ 	.byte	0x02, 0x4c
        /*00c2*/ 	.byte	0x01
	.zero		1


	//----- nvinfo : EIATTR_ANNOTATIONS
	.align		4
        /*00c4*/ 	.byte	0x04, 0x55
        /*00c6*/ 	.short	(.L_31 - .L_30)


	//   ....[0]....
.L_30:
        /*00c8*/ 	.word	0x00000001
        /*00cc*/ 	.byte	0x50, 0x11, 0x00, 0x00, 0x01, 0x00, 0x00, 0x00, 0xa0, 0x12, 0x00, 0x00, 0x01, 0x00, 0x00, 0x00
        /* <DEDUP_REMOVED lines=272> */
        /*11dc*/ 	.byte	0x80, 0x45, 0x00, 0x00, 0x01, 0x00, 0x00, 0x00, 0x90, 0x45, 0x00, 0x00


	//----- nvinfo : EIATTR_MERCURY_ISA_VERSION
	.align		4
.L_31:
        /*11e8*/ 	.byte	0x03, 0x5f
        /*11ea*/ 	.short	0x0101


	//----- nvinfo : EIATTR_INT_WARP_WIDE_INSTR_OFFSETS
	.align		4
        /*11ec*/ 	.byte	0x04, 0x31
        /*11ee*/ 	.short	(.L_33 - .L_32)


	//   ....[0]....
.L_32:
        /*11f0*/ 	.word	0x000012d0


	//   ....[1]....
        /*11f4*/ 	.word	0x000012f0


	//   ....[2]....
        /*11f8*/ 	.word	0x00001310


	//   ....[3]....
        /*11fc*/ 	.word	0x000013f0


	//   ....[4]....
        /*1200*/ 	.word	0x00002d20


	//   ....[5]....
        /*1204*/ 	.word	0x00002d30


	//   ....[6]....
        /*1208*/ 	.word	0x00002da0


	//   ....[7]....
        /*120c*/ 	.word	0x00002db0


	//   ....[8]....
        /*1210*/ 	.word	0x000047a0


	//   ....[9]....
        /*1214*/ 	.word	0x000047c0


	//----- nvinfo : EIATTR_COOP_GROUP_MASK_REGIDS
	.align		4
.L_33:
        /*1218*/ 	.byte	0x04, 0x29
        /*121a*/ 	.short	(.L_35 - .L_34)


	//   ....[0]....
.L_34:
        /*121c*/ 	.word	0xffffffff


	//   ....[1]....
        /*1220*/ 	.word	0xffffffff


	//   ....[2]....
        /*1224*/ 	.word	0xffffffff


	//----- nvinfo : EIATTR_COOP_GROUP_INSTR_OFFSETS
	.align		4
.L_35:
        /*1228*/ 	.byte	0x04, 0x28
        /*122a*/ 	.short	(.L_37 - .L_36)


	//   ....[0]....
.L_36:
        /*122c*/ 	.word	0x00000160


	//   ....[1]....
        /*1230*/ 	.word	0x00000730


	//   ....[2]....
        /*1234*/ 	.word	0x00000ce0


	//----- nvinfo : EIATTR_MBARRIER_INSTR_OFFSETS
	.align		4
.L_37:
        /*1238*/ 	.byte	0x04, 0x39
        /*123a*/ 	.short	(.L_39 - .L_38)


	//   ....[0]....
.L_38:
        /*123c*/ 	.word	0x00001c90
        /*1240*/ 	.word	0x000000ff
        /*1244*/ 	.word	0x00030000
        /*1248*/ 	.short	0x0100
        /*124a*/ 	.byte	0x14
	.zero		1


	//   ....[1]....
        /*124c*/ 	.word	0x00001e40
        /*1250*/ 	.word	0x000000ff
        /*1254*/ 	.word	0x00030008
        /*1258*/ 	.short	0x0100
        /*125a*/ 	.byte	0x14
	.zero		1


	//   ....[2]....
        /*125c*/ 	.word	0x00001ff0
        /*1260*/ 	.word	0x000000ff
        /*1264*/ 	.word	0x00030010
        /*1268*/ 	.short	0x0100
        /*126a*/ 	.byte	0x14
	.zero		1


	//   ....[3]....
        /*126c*/ 	.word	0x00002e60
        /*1270*/ 	.word	0x000000ff
        /*1274*/ 	.word	0x00030000
        /*1278*/ 	.short	0x010a
        /*127a*/ 	.byte	0x13
	.zero		1


	//   ....[4]....
        /*127c*/ 	.word	0x00003cc0
        /*1280*/ 	.word	0x000000ff
        /*1284*/ 	.word	0x00030000
        /*1288*/ 	.short	0x0108
        /*128a*/ 	.byte	0x14
	.zero		1


	//   ....[5]....
        /*128c*/ 	.word	0x00003d30
        /*1290*/ 	.word	0x000000ff
        /*1294*/ 	.word	0x00030008
        /*1298*/ 	.short	0x0108
        /*129a*/ 	.byte	0x14
	.zero		1


	//   ....[6]....
        /*129c*/ 	.word	0x00003dc0
        /*12a0*/ 	.word	0x000000ff
        /*12a4*/ 	.word	0x00030010
        /*12a8*/ 	.short	0x0108
        /*12aa*/ 	.byte	0x14
	.zero		1


	//   ....[7]....
        /*12ac*/ 	.word	0x00005160
        /*12b0*/ 	.word	0x000000ff
        /*12b4*/ 	.word	0x00030000
        /*12b8*/ 	.short	0x010a
        /*12ba*/ 	.byte	0x13
	.zero		1


	//----- nvinfo : EIATTR_NUM_MBARRIERS
	.align		4
.L_39:
        /*12bc*/ 	.byte	0x03, 0x38
        /*12be*/ 	.short	0x0003


	//----- nvinfo : EIATTR_EXIT_INSTR_OFFSETS
	.align		4
        /*12c0*/ 	.byte	0x04, 0x1c
        /*12c2*/ 	.short	(.L_41 - .L_40)


	//   ....[0]....
.L_40:
        /*12c4*/ 	.word	0x00005150


	//----- nvinfo : EIATTR_REQNTID
	.align		4
.L_41:
        /*12c8*/ 	.byte	0x04, 0x10
        /*12ca*/ 	.short	(.L_43 - .L_42)
.L_42:
        /*12cc*/ 	.word	0x00000100
        /*12d0*/ 	.word	0x00000001
        /*12d4*/ 	.word	0x00000001


	//----- nvinfo : EIATTR_CRS_STACK_SIZE
	.align		4
.L_43:
        /*12d8*/ 	.byte	0x04, 0x1e
        /*12da*/ 	.short	(.L_45 - .L_44)
.L_44:
        /*12dc*/ 	.word	0x00000000


	//----- nvinfo : EIATTR_CBANK_PARAM_SIZE
	.align		4
.L_45:
        /*12e0*/ 	.byte	0x03, 0x19
        /*12e2*/ 	.short	0x0050


	//----- nvinfo : EIATTR_PARAM_CBANK
	.align		4
        /*12e4*/ 	.byte	0x04, 0x0a
        /*12e6*/ 	.short	(.L_47 - .L_46)
	.align		4
.L_46:
        /*12e8*/ 	.word	index@(.nv.constant0.gluon_wgmma)
        /*12ec*/ 	.short	0x0210
        /*12ee*/ 	.short	0x0050


	//----- nvinfo : EIATTR_SW_WAR
	.align		4
.L_47:
        /*12f0*/ 	.byte	0x04, 0x36
        /*12f2*/ 	.short	(.L_49 - .L_48)
.L_48:
        /*12f4*/ 	.word	0x00000008
.L_49:


//--------------------- .nv.callgraph             --------------------------
	.section	.nv.callgraph,"",@"SHT_CUDA_CALLGRAPH"
	.align	4
	.sectionentsize	8
	.align		4
        /*0000*/ 	.word	0x00000000
	.align		4
        /*0004*/ 	.word	0xffffffff
	.align		4
        /*0008*/ 	.word	0x00000000
	.align		4
        /*000c*/ 	.word	0xfffffffe
	.align		4
        /*0010*/ 	.word	0x00000000
	.align		4
        /*0014*/ 	.word	0xfffffffd
	.align		4
        /*0018*/ 	.word	0x00000000
	.align		4
        /*001c*/ 	.word	0xfffffffc


//--------------------- .text.gluon_wgmma         --------------------------
	.section	.text.gluon_wgmma,"ax",@progbits
	.align	128
        .global         gluon_wgmma
        .type           gluon_wgmma,@function
        .size           gluon_wgmma,(.L_x_52 - gluon_wgmma)
        .other          gluon_wgmma,@"STO_CUDA_ENTRY STV_DEFAULT"
gluon_wgmma:
.text.gluon_wgmma:
[----:B------:R-:W1:Y:S01]  /*0000*/  LDC R1, c[0x0][0x28] ;  /* 0x00000a00ff017b82 */ /* 0x000e620000000800 */
[----:B------:R-:W2:Y:S07]  /*0010*/  S2R R3, SR_TID.X ;  /* 0x0000000000037919 */ /* 0x000eae0000002100 */
[----:B------:R-:W3:Y:S01]  /*0020*/  S2UR UR4, SR_CgaCtaId ;  /* 0x00000000000479c3 */ /* 0x000ee20000008800 */
[----:B------:R-:W-:Y:S01]  /*0030*/  UMOV UR20, 0x400 ;  /* 0x0000040000147882 */ /* 0x000fe20000000000 */
[----:B------:R-:W-:Y:S01]  /*0040*/  ULDC UR6, c[0x0][0xc] ;  /* 0x0000030000067ab9 */ /* 0x000fe20000000800 */
[----:B------:R-:W-:Y:S01]  /*0050*/  ULDC.64 UR26, c[0x0][0x250] ;  /* 0x00009400001a7ab9 */ /* 0x000fe20000000a00 */
[----:B------:R-:W-:Y:S01]  /*0060*/  BSSY B0, `(.L_x_0) ;  /* 0x0000020000007945 */ /* 0x000fe20003800000 */
[----:B-1----:R-:W-:-:S03]  /*0070*/  VIADD R1, R1, 0xfffffd90 ;  /* 0xfffffd9001017836 */ /* 0x002fc60000000000 */
[----:B------:R-:W1:Y:S08]  /*0080*/  LDC R6, c[0x0][0x228] ;  /* 0x00008a00ff067b82 */ /* 0x000e700000000800 */
[----:B------:R-:W4:Y:S08]  /*0090*/  LDC R14, c[0x0][0x230] ;  /* 0x00008c00ff0e7b82 */ /* 0x000f300000000800 */
[----:B------:R-:W-:Y:S01]  /*00a0*/  S2UR UR37, SR_CTAID.Y ;  /* 0x00000000002579c3 */ /* 0x000fe20000002600 */
[----:B---3--:R-:W-:-:S03]  /*00b0*/  ULEA UR20, UR4, UR20, 0x18 ;  /* 0x0000001404147291 */ /* 0x008fc6000f8ec03f */
[----:B------:R-:W-:Y:S01]  /*00c0*/  ULDC UR4, c[0x0][0x10] ;  /* 0x0000040000047ab9 */ /* 0x000fe20000000800 */
[----:B--2---:R-:W-:-:S03]  /*00d0*/  LOP3.LUT R2, R3, 0xff, RZ, 0xc0, !PT ;  /* 0x000000ff03027812 */ /* 0x004fc600078ec0ff */
[----:B------:R-:W2:Y:S01]  /*00e0*/  S2UR UR5, SR_CTAID.Z ;  /* 0x00000000000579c3 */ /* 0x000ea20000002700 */
[----:B-1----:R-:W-:Y:S01]  /*00f0*/  VIADD R6, R6, 0xffffffff ;  /* 0xffffffff06067836 */ /* 0x002fe20000000000 */
[C---:B------:R-:W-:Y:S02]  /*0100*/  ISETP.GE.U32.AND P0, PT, R2.reuse, 0x20, PT ;  /* 0x000000200200780c */ /* 0x040fe40003f06070 */
[C---:B------:R-:W-:Y:S02]  /*0110*/  ISETP.NE.U32.AND P2, PT, R2.reuse, RZ, PT ;  /* 0x000000ff0200720c */ /* 0x040fe40003f45070 */
[----:B------:R-:W-:Y:S02]  /*0120*/  LEA R12, R2, UR20, 0x2 ;  /* 0x00000014020c7c11 */ /* 0x000fe4000f8e10ff */
[----:B------:R-:W1:Y:S01]  /*0130*/  S2UR UR38, SR_CTAID.X ;  /* 0x00000000002679c3 */ /* 0x000e620000002500 */
[----:B----4-:R-:W-:-:S06]  /*0140*/  VIADD R13, R14, 0xffffffff ;  /* 0xffffffff0e0d7836 */ /* 0x010fcc0000000000 */
[----:B------:R3:W-:Y:S01]  /*0150*/  @!P0 STS [R12], RZ ;  /* 0x000000ff0c008388 */ /* 0x0007e20000000800 */
[----:B------:R-:W-:-:S03]  /*0160*/  NOP ;  /* 0x0000000000007918 */ /* 0x000fc60000000000 */
[----:B------:R3:W-:Y:S01]  /*0170*/  @!P2 STS [UR20+0x24], R6 ;  /* 0x00002406ff00a988 */ /* 0x0007e20008000814 */
[----:B--2---:R-:W-:-:S03]  /*0180*/  UIMAD UR4, UR5, UR4, UR37 ;  /* 0x00000004050472a4 */ /* 0x004fc6000f8e0225 */
[----:B------:R3:W-:Y:S01]  /*0190*/  @!P2 STS [UR20+0x20], R13 ;  /* 0x0000200dff00a988 */ /* 0x0007e20008000814 */
[----:B-1----:R-:W-:-:S04]  /*01a0*/  UIMAD UR4, UR4, UR6, UR38 ;  /* 0x00000006040472a4 */ /* 0x002fc8000f8e0226 */
[----:B------:R-:W-:-:S03]  /*01b0*/  UIMAD UR5, UR4, 0x180, URZ ;  /* 0x00000180040578a4 */ /* 0x000fc6000f8e023f */
[----:B------:R-:W-:Y:S01]  /*01c0*/  UMOV UR4, URZ ;  /* 0x0000003f00047c82 */ /* 0x000fe20008000000 */
[----:B------:R-:W-:-:S04]  /*01d0*/  UIADD3 UR22, UP0, UR5, UR26, URZ ;  /* 0x0000001a05167290 */ /* 0x000fc8000ff1e03f */
[----:B------:R-:W-:Y:S01]  /*01e0*/  ULEA.HI.X.SX32 UR23, UR5, UR27, 0x1, UP0 ;  /* 0x0000001b05177291 */ /* 0x000fe200080f0e3f */
[----:B---3--:R-:W-:Y:S11]  /*01f0*/  @P2 BRA `(.L_x_1) ;  /* 0x0000000000182947 */ /* 0x008ff60003800000 */
[----:B------:R-:W1:Y:S01]  /*0200*/  LDS R0, [UR20+0x8] ;  /* 0x00000814ff007984 */ /* 0x000e620008000800 */
[----:B------:R-:W2:Y:S01]  /*0210*/  LDC.64 R8, c[0x0][0x210] ;  /* 0x00008400ff087b82 */ /* 0x000ea20000000a00 */
[----:B------:R-:W-:Y:S02]  /*0220*/  IMAD.MOV.U32 R5, RZ, RZ, 0x70 ;  /* 0x00000070ff057424 */ /* 0x000fe400078e00ff */
[----:B--2---:R2:W-:Y:S03]  /*0230*/  STS.64 [UR20], R8 ;  /* 0x00000008ff007988 */ /* 0x0045e60008000a14 */
[----:B-1----:R-:W-:-:S05]  /*0240*/  LOP3.LUT R0, R0, 0x10, R5, 0xd8, !PT ;  /* 0x0000001000007812 */ /* 0x002fca00078ed805 */
[----:B------:R2:W-:Y:S02]  /*0250*/  STS [UR20+0x8], R0 ;  /* 0x00000800ff007988 */ /* 0x0005e40008000814 */
.L_x_1:
[----:B------:R-:W-:Y:S05]  /*0260*/  BSYNC B0 ;  /* 0x0000000000007941 */ /* 0x000fea0003800000 */
.L_x_0:
[----:B------:R-:W-:Y:S04]  /*0270*/  BSSY B0, `(.L_x_2) ;  /* 0x000000a000007945 */ /* 0x000fe80003800000 */
[----:B------:R-:W-:Y:S05]  /*0280*/  @P2 BRA `(.L_x_3) ;  /* 0x0000000000202947 */ /* 0x000fea0003800000 */
[----:B--2---:R-:W1:Y:S01]  /*0290*/  LDS R0, [UR20+0x34] ;  /* 0x00003414ff007984 */ /* 0x004e620008000800 */
[----:B------:R-:W-:Y:S02]  /*02a0*/  IMAD.MOV.U32 R5, RZ, RZ, 0x3f000000 ;  /* 0x3f000000ff057424 */ /* 0x000fe400078e00ff */
[----:B------:R-:W-:Y:S01]  /*02b0*/  @!P2 IMAD.MOV.U32 R4, RZ, RZ, 0xff ;  /* 0x000000ffff04a424 */ /* 0x000fe200078e00ff */
[----:B------:R-:W2:Y:S02]  /*02c0*/  @!P2 LDS R7, [UR20+0x38] ;  /* 0x00003814ff07a984 */ /* 0x000ea40008000800 */
[----:B-1----:R-:W-:Y:S02]  /*02d0*/  LOP3.LUT R0, R0, 0xff000000, R5, 0xb8, !PT ;  /* 0xff00000000007812 */ /* 0x002fe400078eb805 */
[----:B--2---:R-:W-:-:S03]  /*02e0*/  @!P2 LOP3.LUT R4, R7, 0xff, R4, 0xb8, !PT ;  /* 0x000000ff0704a812 */ /* 0x004fc600078eb804 */
[----:B------:R1:W-:Y:S04]  /*02f0*/  STS [UR20+0x34], R0 ;  /* 0x00003400ff007988 */ /* 0x0003e80008000814 */
[----:B------:R1:W-:Y:S02]  /*0300*/  @!P2 STS [UR20+0x38], R4 ;  /* 0x00003804ff00a988 */ /* 0x0003e40008000814 */
.L_x_3:
[----:B------:R-:W-:Y:S05]  /*0310*/  BSYNC B0 ;  /* 0x0000000000007941 */ /* 0x000fea0003800000 */
.L_x_2:
[----:B------:R-:W-:Y:S04]  /*0320*/  BSSY B0, `(.L_x_4) ;  /* 0x000000e000007945 */ /* 0x000fe80003800000 */
[----:B------:R-:W-:Y:S05]  /*0330*/  @P2 BRA `(.L_x_5) ;  /* 0x0000000000302947 */ /* 0x000fea0003800000 */
[----:B-1----:R-:W1:Y:S01]  /*0340*/  LDS R4, [UR20+0x34] ;  /* 0x00003414ff047984 */ /* 0x002e620008000800 */
[----:B------:R-:W3:Y:S03]  /*0350*/  LDC.64 R10, c[0x0][0x238] ;  /* 0x00008e00ff0a7b82 */ /* 0x000ee60000000a00 */
[----:B--2---:R-:W2:Y:S01]  /*0360*/  LDS R0, [UR20+0x1c] ;  /* 0x00001c14ff007984 */ /* 0x004ea20008000800 */
[C---:B---3--:R-:W-:Y:S01]  /*0370*/  SHF.L.U64.HI R8, R10.reuse, 0x1, R11 ;  /* 0x000000010a087819 */ /* 0x048fe2000001020b */
[----:B------:R-:W-:-:S03]  /*0380*/  IMAD.SHL.U32 R5, R10, 0x2, RZ ;  /* 0x000000020a057824 */ /* 0x000fc600078e00ff */
[--C-:B------:R-:W-:Y:S02]  /*0390*/  SHF.R.U32.HI R7, RZ, 0x4, R8.reuse ;  /* 0x00000004ff077819 */ /* 0x100fe40000011608 */
[----:B------:R-:W-:-:S05]  /*03a0*/  SHF.R.U64 R5, R5, 0x4, R8 ;  /* 0x0000000405057819 */ /* 0x000fca0000001208 */
[----:B------:R3:W-:Y:S01]  /*03b0*/  STS [UR20+0xc], R5 ;  /* 0x00000c05ff007988 */ /* 0x0007e20008000814 */
[----:B-1----:R-:W-:Y:S02]  /*03c0*/  LOP3.LUT R4, R4, 0x7, RZ, 0xb8, !PT ;  /* 0x0000000704047812 */ /* 0x002fe400078eb8ff */
[----:B--2---:R-:W-:-:S03]  /*03d0*/  LOP3.LUT R0, R0, 0xf, R7, 0xb8, !PT ;  /* 0x0000000f00007812 */ /* 0x004fc600078eb807 */
[----:B------:R3:W-:Y:S04]  /*03e0*/  STS [UR20+0x34], R4 ;  /* 0x00003404ff007988 */ /* 0x0007e80008000814 */
[----:B------:R3:W-:Y:S02]  /*03f0*/  STS [UR20+0x1c], R0 ;  /* 0x00001c00ff007988 */ /* 0x0007e40008000814 */
.L_x_5:
[----:B------:R-:W-:Y:S05]  /*0400*/  BSYNC B0 ;  /* 0x0000000000007941 */ /* 0x000fea0003800000 */
.L_x_4:
[----:B------:R-:W-:Y:S04]  /*0410*/  BSSY B1, `(.L_x_6) ;  /* 0x000001a000017945 */ /* 0x000fe80003800000 */
[----:B------:R-:W-:Y:S04]  /*0420*/  BSSY B0, `(.L_x_7) ;  /* 0x0000015000007945 */ /* 0x000fe80003800000 */
[----:B------:R-:W-:Y:S05]  /*0430*/  @P2 BRA `(.L_x_8) ;  /* 0x0000000000202947 */ /* 0x000fea0003800000 */
[----:B-123--:R-:W1:Y:S02]  /*0440*/  LDS R0, [UR20+0x34] ;  /* 0x00003414ff007984 */ /* 0x00ee640008000800 */
[----:B-1----:R-:W-:-:S05]  /*0450*/  LOP3.LUT R0, R0, 0x38, RZ, 0xb8, !PT ;  /* 0x0000003800007812 */ /* 0x002fca00078eb8ff */
[----:B------:R1:W-:Y:S01]  /*0460*/  STS [UR20+0x34], R0 ;  /* 0x00003400ff007988 */ /* 0x0003e20008000814 */
[----:B------:R-:W-:Y:S05]  /*0470*/  @P2 BRA `(.L_x_9) ;  /* 0x0000000000202947 */ /* 0x000fea0003800000 */
[----:B-1----:R-:W1:Y:S01]  /*0480*/  LDS R0, [UR20+0x8] ;  /* 0x00000814ff007984 */ /* 0x002e620008000800 */
[----:B------:R-:W-:-:S05]  /*0490*/  IMAD.MOV.U32 R5, RZ, RZ, 0x780 ;  /* 0x00000780ff057424 */ /* 0x000fca00078e00ff */
[----:B-1----:R-:W-:-:S05]  /*04a0*/  LOP3.LUT R0, R0, 0x500, R5, 0xd8, !PT ;  /* 0x0000050000007812 */ /* 0x002fca00078ed805 */
[----:B------:R4:W-:Y:S02]  /*04b0*/  STS [UR20+0x8], R0 ;  /* 0x00000800ff007988 */ /* 0x0009e40008000814 */
.L_x_8:
[----:B------:R-:W-:Y:S05]  /*04c0*/  @P2 BRA `(.L_x_10) ;  /* 0x0000000000282947 */ /* 0x000fea0003800000 */
[----:B-1234-:R-:W1:Y:S02]  /*04d0*/  LDS R0, [UR20+0x8] ;  /* 0x00000814ff007984 */ /* 0x01ee640008000800 */
[----:B-1----:R-:W-:-:S05]  /*04e0*/  LOP3.LUT R0, R0, 0x1800, RZ, 0xb8, !PT ;  /* 0x0000180000007812 */ /* 0x002fca00078eb8ff */
[----:B------:R2:W-:Y:S02]  /*04f0*/  STS [UR20+0x8], R0 ;  /* 0x00000800ff007988 */ /* 0x0005e40008000814 */
.L_x_9:
[----:B------:R-:W-:Y:S05]  /*0500*/  @P2 BREAK B0 ;  /* 0x0000000000002942 */ /* 0x000fea0003800000 */
[----:B------:R-:W-:Y:S05]  /*0510*/  @P2 BRA `(.L_x_11) ;  /* 0x0000000000242947 */ /* 0x000fea0003800000 */
[----:B------:R-:W3:Y:S01]  /*0520*/  LDS R5, [UR20+0x8] ;  /* 0x00000814ff057984 */ /* 0x000ee20008000800 */
[----:B-12---:R-:W-:-:S05]  /*0530*/  IMAD.MOV.U32 R0, RZ, RZ, 0x6000 ;  /* 0x00006000ff007424 */ /* 0x006fca00078e00ff */
[----:B---3--:R-:W-:-:S04]  /*0540*/  LOP3.LUT R0, R5, 0x6000, R0, 0xd8, !PT ;  /* 0x0000600005007812 */ /* 0x008fc800078ed800 */
[----:B------:R-:W-:-:S05]  /*0550*/  LOP3.LUT R0, R0, 0x400000, RZ, 0xb8, !PT ;  /* 0x0040000000007812 */ /* 0x000fca00078eb8ff */
[----:B------:R1:W-:Y:S02]  /*0560*/  STS [UR20+0x8], R0 ;  /* 0x00000800ff007988 */ /* 0x0003e40008000814 */
.L_x_10:
[----:B------:R-:W-:Y:S05]  /*0570*/  BSYNC B0 ;  /* 0x0000000000007941 */ /* 0x000fea0003800000 */
.L_x_7:
[----:B-1234-:R-:W1:Y:S02]  /*0580*/  @!P2 LDS R0, [UR20+0x8] ;  /* 0x00000814ff00a984 */ /* 0x01ee640008000800 */
[----:B-1----:R-:W-:-:S05]  /*0590*/  @!P2 LOP3.LUT R0, R0, 0x8000, RZ, 0xb8, !PT ;  /* 0x000080000000a812 */ /* 0x002fca00078eb8ff */
[----:B------:R3:W-:Y:S02]  /*05a0*/  @!P2 STS [UR20+0x8], R0 ;  /* 0x00000800ff00a988 */ /* 0x0007e40008000814 */
.L_x_11:
[----:B------:R-:W-:Y:S05]  /*05b0*/  BSYNC B1 ;  /* 0x0000000000017941 */ /* 0x000fea0003800000 */
.L_x_6:
[----:B------:R-:W-:Y:S05]  /*05c0*/  WARPSYNC.ALL ;  /* 0x0000000000007948 */ /* 0x000fea0003800000 */
[----:B------:R-:W4:Y:S02]  /*05d0*/  LDC R7, c[0x0][0x22c] ;  /* 0x00008b00ff077b82 */ /* 0x000f240000000800 */
[----:B----4-:R-:W-:Y:S01]  /*05e0*/  VIADD R7, R7, 0xffffffff ;  /* 0xffffffff07077836 */ /* 0x010fe20000000000 */
[----:B------:R-:W-:Y:S06]  /*05f0*/  @P0 BRA `(.L_x_12) ;  /* 0x0000000000280947 */ /* 0x000fec0003800000 */
[----:B-123--:R-:W1:Y:S01]  /*0600*/  S2R R0, SR_LANEID ;  /* 0x0000000000007919 */ /* 0x00ee620000000000 */
[----:B------:R-:W-:Y:S05]  /*0610*/  WARPSYNC.ALL ;  /* 0x0000000000007948 */ /* 0x000fea0003800000 */
[----:B-1----:R-:W-:-:S05]  /*0620*/  IMAD.SHL.U32 R0, R0, 0x4, RZ ;  /* 0x0000000400007824 */ /* 0x002fca00078e00ff */
[----:B------:R-:W1:Y:S01]  /*0630*/  LDS R9, [R0+UR20] ;  /* 0x0000001400097984 */ /* 0x000e620008000800 */
[----:B------:R-:W-:-:S05]  /*0640*/  IADD3 R4, P1, R0, UR22, RZ ;  /* 0x0000001600047c10 */ /* 0x000fca000ff3e0ff */
[----:B------:R-:W-:-:S05]  /*0650*/  IMAD.X R5, RZ, RZ, UR23, P1 ;  /* 0x00000017ff057e24 */ /* 0x000fca00088e06ff */
[----:B-1----:R4:W5:Y:S01]  /*0660*/  ATOMG.E.EXCH.STRONG.GPU PT, RZ, [R4], R9 ;  /* 0x0000000904ff73a8 */ /* 0x00296200041ee100 */
[----:B------:R-:W-:-:S04]  /*0670*/  DEPBAR {5,4,3,2,1,0} ;  /* 0x0000003f0000791a */ /* 0x000fc80000000000 */
[----:B------:R4:W-:Y:S01]  /*0680*/  UTMACCTL.IV [UR22] ;  /* 0x00000000160079b9 */ /* 0x0009e20008000000 */
[----:B------:R-:W-:Y:S01]  /*0690*/  NOP ;  /* 0x0000000000007918 */ /* 0x000fe20000000000 */
.L_x_12:
[----:B------:R-:W-:Y:S05]  /*06a0*/  @P0 BRA `(.L_x_13) ;  /* 0x00000000000c0947 */ /* 0x000fea0003800000 */
[----:B------:R0:W-:Y:S01]  /*06b0*/  UTMACMDFLUSH ;  /* 0x00000000000079b7 */ /* 0x0001e20000000000 */
[----:B------:R-:W-:Y:S05]  /*06c0*/  @P0 BRA `(.L_x_13) ;  /* 0x0000000000040947 */ /* 0x000fea0003800000 */
[----:B------:R-:W-:-:S04]  /*06d0*/  DEPBAR.LE SB0, 0x0 ;  /* 0x000080000000791a */ /* 0x000fc80000000000 */
.L_x_13:
[----:B------:R-:W-:Y:S05]  /*06e0*/  WARPSYNC.ALL ;  /* 0x0000000000007948 */ /* 0x000fea0003800000 */
[----:B-----5:R-:W-:Y:S06]  /*06f0*/  BAR.SYNC.DEFER_BLOCKING 0x0 ;  /* 0x0000000000007b1d */ /* 0x020fec0000010000 */
[----:B------:R-:W-:Y:S02]  /*0700*/  BSSY B1, `(.L_x_14) ;  /* 0x000000b000017945 */ /* 0x000fe40003800000 */
[----:B------:R-:W-:Y:S06]  /*0710*/  BAR.SYNC.DEFER_BLOCKING 0x0 ;  /* 0x0000000000007b1d */ /* 0x000fec0000010000 */
[----:B------:R1:W-:Y:S01]  /*0720*/  @!P0 STS [R12], RZ ;  /* 0x000000ff0c008388 */ /* 0x0003e20000000800 */
[----:B------:R-:W-:Y:S01]  /*0730*/  NOP ;  /* 0x0000000000007918 */ /* 0x000fe20000000000 */
[----:B------:R-:W-:Y:S05]  /*0740*/  @P2 BRA `(.L_x_15) ;  /* 0x0000000000182947 */ /* 0x000fea0003800000 */
[----:B-123--:R-:W1:Y:S01]  /*0750*/  LDS R0, [UR20+0x8] ;  /* 0x00000814ff007984 */ /* 0x00ee620008000800 */
[----:B----4-:R-:W2:Y:S01]  /*0760*/  LDC.64 R8, c[0x0][0x218] ;  /* 0x00008600ff087b82 */ /* 0x010ea20000000a00 */
[----:B------:R-:W-:Y:S02]  /*0770*/  IMAD.MOV.U32 R5, RZ, RZ, 0x70 ;  /* 0x00000070ff057424 */ /* 0x000fe400078e00ff */
[----:B--2---:R2:W-:Y:S03]  /*0780*/  STS.64 [UR20], R8 ;  /* 0x00000008ff007988 */ /* 0x0045e60008000a14 */
[----:B-1----:R-:W-:-:S05]  /*0790*/  LOP3.LUT R0, R0, 0x10, R5, 0xd8, !PT ;  /* 0x0000001000007812 */ /* 0x002fca00078ed805 */
[----:B------:R2:W-:Y:S02]  /*07a0*/  STS [UR20+0x8], R0 ;  /* 0x00000800ff007988 */ /* 0x0005e40008000814 */
.L_x_15:
[----:B----4-:R-:W-:Y:S05]  /*07b0*/  BSYNC B1 ;  /* 0x0000000000017941 */ /* 0x010fea0003800000 */
.L_x_14:
[----:B------:R-:W-:Y:S04]  /*07c0*/  BSSY B1, `(.L_x_16) ;  /* 0x000000a000017945 */ /* 0x000fe80003800000 */
[----:B------:R-:W-:Y:S05]  /*07d0*/  @P2 BRA `(.L_x_17) ;  /* 0x0000000000202947 */ /* 0x000fea0003800000 */
[----:B-123--:R-:W1:Y:S01]  /*07e0*/  LDS R0, [UR20+0x34] ;  /* 0x00003414ff007984 */ /* 0x00ee620008000800 */
[----:B------:R-:W-:Y:S02]  /*07f0*/  IMAD.MOV.U32 R9, RZ, RZ, 0x3f000000 ;  /* 0x3f000000ff097424 */ /* 0x000fe400078e00ff */
[----:B------:R-:W-:Y:S01]  /*0800*/  @!P2 IMAD.MOV.U32 R4, RZ, RZ, 0x3f ;  /* 0x0000003fff04a424 */ /* 0x000fe200078e00ff */
[----:B------:R-:W2:Y:S02]  /*0810*/  @!P2 LDS R5, [UR20+0x38] ;  /* 0x00003814ff05a984 */ /* 0x000ea40008000800 */
[----:B-1----:R-:W-:Y:S02]  /*0820*/  LOP3.LUT R0, R0, 0xff000000, R9, 0xb8, !PT ;  /* 0xff00000000007812 */ /* 0x002fe400078eb809 */
[----:B--2---:R-:W-:-:S03]  /*0830*/  @!P2 LOP3.LUT R4, R5, 0xff, R4, 0xb8, !PT ;  /* 0x000000ff0504a812 */ /* 0x004fc600078eb804 */
[----:B------:R4:W-:Y:S04]  /*0840*/  STS [UR20+0x34], R0 ;  /* 0x00003400ff007988 */ /* 0x0009e80008000814 */
[----:B------:R4:W-:Y:S02]  /*0850*/  @!P2 STS [UR20+0x38], R4 ;  /* 0x00003804ff00a988 */ /* 0x0009e40008000814 */
.L_x_17:
[----:B------:R-:W-:Y:S05]  /*0860*/  BSYNC B1 ;  /* 0x0000000000017941 */ /* 0x000fea0003800000 */
.L_x_16:
[----:B------:R-:W-:Y:S04]  /*0870*/  BSSY B1, `(.L_x_18) ;  /* 0x0000004000017945 */ /* 0x000fe80003800000 */
[----:B------:R-:W-:Y:S05]  /*0880*/  @P2 BRA `(.L_x_19) ;  /* 0x0000000000082947 */ /* 0x000fea0003800000 */
[----:B------:R1:W-:Y:S04]  /*0890*/  STS [UR20+0x24], R13 ;  /* 0x0000240dff007988 */ /* 0x0003e80008000814 */
[----:B------:R1:W-:Y:S02]  /*08a0*/  STS [UR20+0x20], R7 ;  /* 0x00002007ff007988 */ /* 0x0003e40008000814 */
.L_x_19:
[----:B------:R-:W-:Y:S05]  /*08b0*/  BSYNC B1 ;  /* 0x0000000000017941 */ /* 0x000fea0003800000 */
.L_x_18:
[----:B------:R-:W-:Y:S04]  /*08c0*/  BSSY B1, `(.L_x_20) ;  /* 0x000000e000017945 */ /* 0x000fe80003800000 */
[----:B------:R-:W-:Y:S05]  /*08d0*/  @P2 BRA `(.L_x_21) ;  /* 0x0000000000302947 */ /* 0x000fea0003800000 */
[----:B----4-:R-:W4:Y:S01]  /*08e0*/  LDS R4, [UR20+0x34] ;  /* 0x00003414ff047984 */ /* 0x010f220008000800 */
[----:B------:R-:W5:Y:S03]  /*08f0*/  LDC.64 R10, c[0x0][0x240] ;  /* 0x00009000ff0a7b82 */ /* 0x000f660000000a00 */
[----:B-123--:R-:W1:Y:S01]  /*0900*/  LDS R0, [UR20+0x1c] ;  /* 0x00001c14ff007984 */ /* 0x00ee620008000800 */
[C---:B-----5:R-:W-:Y:S01]  /*0910*/  SHF.L.U64.HI R8, R10.reuse, 0x1, R11 ;  /* 0x000000010a087819 */ /* 0x060fe2000001020b */
[----:B------:R-:W-:-:S03]  /*0920*/  IMAD.SHL.U32 R5, R10, 0x2, RZ ;  /* 0x000000020a057824 */ /* 0x000fc600078e00ff */
[--C-:B------:R-:W-:Y:S02]  /*0930*/  SHF.R.U32.HI R9, RZ, 0x4, R8.reuse ;  /* 0x00000004ff097819 */ /* 0x100fe40000011608 */
[----:B------:R-:W-:-:S05]  /*0940*/  SHF.R.U64 R5, R5, 0x4, R8 ;  /* 0x0000000405057819 */ /* 0x000fca0000001208 */
[----:B------:R2:W-:Y:S01]  /*0950*/  STS [UR20+0xc], R5 ;  /* 0x00000c05ff007988 */ /* 0x0005e20008000814 */
[----:B----4-:R-:W-:Y:S02]  /*0960*/  LOP3.LUT R4, R4, 0x7, RZ, 0xb8, !PT ;  /* 0x0000000704047812 */ /* 0x010fe400078eb8ff */
[----:B-1----:R-:W-:-:S03]  /*0970*/  LOP3.LUT R0, R0, 0xf, R9, 0xb8, !PT ;  /* 0x0000000f00007812 */ /* 0x002fc600078eb809 */
[----:B------:R2:W-:Y:S04]  /*0980*/  STS [UR20+0x34], R4 ;  /* 0x00003404ff007988 */ /* 0x0005e80008000814 */
[----:B------:R2:W-:Y:S02]  /*0990*/  STS [UR20+0x1c], R0 ;  /* 0x00001c00ff007988 */ /* 0x0005e40008000814 */
.L_x_21:
[----:B------:R-:W-:Y:S05]  /*09a0*/  BSYNC B1 ;  /* 0x0000000000017941 */ /* 0x000fea0003800000 */
.L_x_20:
[----:B------:R-:W-:Y:S04]  /*09b0*/  BSSY B2, `(.L_x_22) ;  /* 0x000001a000027945 */ /* 0x000fe80003800000 */
[----:B------:R-:W-:Y:S04]  /*09c0*/  BSSY B1, `(.L_x_23) ;  /* 0x0000015000017945 */ /* 0x000fe80003800000 */
[----:B------:R-:W-:Y:S05]  /*09d0*/  @P2 BRA `(.L_x_24) ;  /* 0x0000000000202947 */ /* 0x000fea0003800000 */
[----:B-1234-:R-:W1:Y:S02]  /*09e0*/  LDS R0, [UR20+0x34] ;  /* 0x00003414ff007984 */ /* 0x01ee640008000800 */
[----:B-1----:R-:W-:-:S05]  /*09f0*/  LOP3.LUT R0, R0, 0x38, RZ, 0xb8, !PT ;  /* 0x0000003800007812 */ /* 0x002fca00078eb8ff */
[----:B------:R1:W-:Y:S01]  /*0a00*/  STS [UR20+0x34], R0 ;  /* 0x00003400ff007988 */ /* 0x0003e20008000814 */
[----:B------:R-:W-:Y:S05]  /*0a10*/  @P2 BRA `(.L_x_25) ;  /* 0x0000000000202947 */ /* 0x000fea0003800000 */
[----:B-1----:R-:W1:Y:S01]  /*0a20*/  LDS R0, [UR20+0x8] ;  /* 0x00000814ff007984 */ /* 0x002e620008000800 */
[----:B------:R-:W-:-:S05]  /*0a30*/  IMAD.MOV.U32 R5, RZ, RZ, 0x780 ;  /* 0x00000780ff057424 */ /* 0x000fca00078e00ff */
[----:B-1----:R-:W-:-:S05]  /*0a40*/  LOP3.LUT R0, R0, 0x500, R5, 0xd8, !PT ;  /* 0x0000050000007812 */ /* 0x002fca00078ed805 */
[----:B------:R1:W-:Y:S02]  /*0a50*/  STS [UR20+0x8], R0 ;  /* 0x00000800ff007988 */ /* 0x0003e40008000814 */
.L_x_24:
[----:B------:R-:W-:Y:S05]  /*0a60*/  @P2 BRA `(.L_x_26) ;  /* 0x0000000000282947 */ /* 0x000fea0003800000 */
[----:B-1234-:R-:W1:Y:S02]  /*0a70*/  LDS R0, [UR20+0x8] ;  /* 0x00000814ff007984 */ /* 0x01ee640008000800 */
[----:B-1----:R-:W-:-:S05]  /*0a80*/  LOP3.LUT R0, R0, 0x1800, RZ, 0xb8, !PT ;  /* 0x0000180000007812 */ /* 0x002fca00078eb8ff */
[----:B------:R2:W-:Y:S02]  /*0a90*/  STS [UR20+0x8], R0 ;  /* 0x00000800ff007988 */ /* 0x0005e40008000814 */
.L_x_25:
[----:B------:R-:W-:Y:S05]  /*0aa0*/  @P2 BREAK B1 ;  /* 0x0000000000012942 */ /* 0x000fea0003800000 */
[----:B------:R-:W-:Y:S05]  /*0ab0*/  @P2 BRA `(.L_x_27) ;  /* 0x0000000000242947 */ /* 0x000fea0003800000 */
[----:B-12---:R-:W1:Y:S01]  /*0ac0*/  LDS R0, [UR20+0x8] ;  /* 0x00000814ff007984 */ /* 0x006e620008000800 */
[----:B------:R-:W-:-:S05]  /*0ad0*/  IMAD.MOV.U32 R5, RZ, RZ, 0x6000 ;  /* 0x00006000ff057424 */ /* 0x000fca00078e00ff */
[----:B-1----:R-:W-:-:S04]  /*0ae0*/  LOP3.LUT R0, R0, 0x6000, R5, 0xd8, !PT ;  /* 0x0000600000007812 */ /* 0x002fc800078ed805 */
[----:B------:R-:W-:-:S05]  /*0af0*/  LOP3.LUT R0, R0, 0x400000, RZ, 0xb8, !PT ;  /* 0x0040000000007812 */ /* 0x000fca00078eb8ff */
[----:B------:R1:W-:Y:S02]  /*0b00*/  STS [UR20+0x8], R0 ;  /* 0x00000800ff007988 */ /* 0x0003e40008000814 */
.L_x_26:
[----:B------:R-:W-:Y:S05]  /*0b10*/  BSYNC B1 ;  /* 0x0000000000017941 */ /* 0x000fea0003800000 */
.L_x_23:
[----:B-1234-:R-:W1:Y:S02]  /*0b20*/  @!P2 LDS R0, [UR20+0x8] ;  /* 0x00000814ff00a984 */ /* 0x01ee640008000800 */
[----:B-1----:R-:W-:-:S05]  /*0b30*/  @!P2 LOP3.LUT R0, R0, 0x8000, RZ, 0xb8, !PT ;  /* 0x000080000000a812 */ /* 0x002fca00078eb8ff */
[----:B------:R3:W-:Y:S02]  /*0b40*/  @!P2 STS [UR20+0x8], R0 ;  /* 0x00000800ff00a988 */ /* 0x0007e40008000814 */
.L_x_27:
[----:B------:R-:W-:Y:S05]  /*0b50*/  BSYNC B2 ;  /* 0x0000000000027941 */ /* 0x000fea0003800000 */
.L_x_22:
[----:B------:R-:W-:Y:S05]  /*0b60*/  WARPSYNC.ALL ;  /* 0x0000000000007948 */ /* 0x000fea0003800000 */
[----:B------:R-:W-:-:S04]  /*0b70*/  UIADD3 UR25, UR5, 0x80, URZ ;  /* 0x0000008005197890 */ /* 0x000fc8000fffe03f */
[----:B------:R-:W-:-:S04]  /*0b80*/  UIADD3 UR24, UP0, UR25, UR26, URZ ;  /* 0x0000001a19187290 */ /* 0x000fc8000ff1e03f */
[----:B------:R-:W-:Y:S01]  /*0b90*/  ULEA.HI.X.SX32 UR25, UR25, UR27, 0x1, UP0 ;  /* 0x0000001b19197291 */ /* 0x000fe200080f0e3f */
[----:B------:R-:W-:Y:S11]  /*0ba0*/  @P0 BRA `(.L_x_28) ;  /* 0x0000000000280947 */ /* 0x000ff60003800000 */
        /* <DEDUP_REMOVED lines=10> */
.L_x_28:
[----:B------:R-:W-:Y:S05]  /*0c50*/  @P0 BRA `(.L_x_29) ;  /* 0x00000000000c0947 */ /* 0x000fea0003800000 */
[----:B------:R0:W-:Y:S01]  /*0c60*/  UTMACMDFLUSH ;  /* 0x00000000000079b7 */ /* 0x0001e20000000000 */
[----:B------:R-:W-:Y:S05]  /*0c70*/  @P0 BRA `(.L_x_29) ;  /* 0x0000000000040947 */ /* 0x000fea0003800000 */
[----:B------:R-:W-:-:S04]  /*0c80*/  DEPBAR.LE SB0, 0x0 ;  /* 0x000080000000791a */ /* 0x000fc80000000000 */
.L_x_29:
        /* <DEDUP_REMOVED lines=13> */
.L_x_31:
[----:B----4-:R-:W-:Y:S05]  /*0d60*/  BSYNC B2 ;  /* 0x0000000000027941 */ /* 0x010fea0003800000 */
.L_x_30:
[----:B------:R-:W-:Y:S04]  /*0d70*/  BSSY B3, `(.L_x_32) ;  /* 0x0000011000037945 */ /* 0x000fe80003800000 */
[----:B------:R-:W-:Y:S04]  /*0d80*/  BSSY B2, `(.L_x_33) ;  /* 0x000000e000027945 */ /* 0x000fe80003800000 */
[----:B------:R-:W-:Y:S05]  /*0d90*/  @P2 BRA `(.L_x_34) ;  /* 0x0000000000242947 */ /* 0x000fea0003800000 */
[----:B-123--:R-:W1:Y:S01]  /*0da0*/  LDS R0, [UR20+0x34] ;  /* 0x00003414ff007984 */ /* 0x00ee620008000800 */
[----:B------:R-:W-:-:S05]  /*0db0*/  IMAD.MOV.U32 R5, RZ, RZ, 0x3f000000 ;  /* 0x3f000000ff057424 */ /* 0x000fca00078e00ff */
[----:B-1----:R-:W-:-:S05]  /*0dc0*/  LOP3.LUT R0, R0, 0xff000000, R5, 0xb8, !PT ;  /* 0xff00000000007812 */ /* 0x002fca00078eb805 */
[----:B------:R1:W-:Y:S01]  /*0dd0*/  STS [UR20+0x34], R0 ;  /* 0x00003400ff007988 */ /* 0x0003e20008000814 */
[----:B------:R-:W-:Y:S05]  /*0de0*/  @P2 BRA `(.L_x_35) ;  /* 0x00000000001c2947 */ /* 0x000fea0003800000 */
[----:B-1----:R-:W1:Y:S01]  /*0df0*/  LDS R0, [UR20+0x38] ;  /* 0x00003814ff007984 */ /* 0x002e620008000800 */
[----:B------:R-:W-:-:S05]  /*0e00*/  IMAD.MOV.U32 R5, RZ, RZ, 0xff ;  /* 0x000000ffff057424 */ /* 0x000fca00078e00ff */
[----:B-1----:R-:W-:-:S05]  /*0e10*/  LOP3.LUT R0, R0, 0xff, R5, 0xb8, !PT ;  /* 0x000000ff00007812 */ /* 0x002fca00078eb805 */
[----:B------:R4:W-:Y:S02]  /*0e20*/  STS [UR20+0x38], R0 ;  /* 0x00003800ff007988 */ /* 0x0009e40008000814 */
.L_x_34:
[----:B------:R-:W-:Y:S05]  /*0e30*/  @P2 BREAK B2 ;  /* 0x0000000000022942 */ /* 0x000fea0003800000 */
[----:B------:R-:W-:Y:S05]  /*0e40*/  @P2 BRA `(.L_x_36) ;  /* 0x00000000000c2947 */ /* 0x000fea0003800000 */
[----:B------:R1:W-:Y:S02]  /*0e50*/  STS [UR20+0x20], R7 ;  /* 0x00002007ff007988 */ /* 0x0003e40008000814 */
.L_x_35:
[----:B------:R-:W-:Y:S05]  /*0e60*/  BSYNC B2 ;  /* 0x0000000000027941 */ /* 0x000fea0003800000 */
.L_x_33:
[----:B------:R1:W-:Y:S02]  /*0e70*/  @!P2 STS [UR20+0x24], R6 ;  /* 0x00002406ff00a988 */ /* 0x0003e40008000814 */
.L_x_36:
[----:B------:R-:W-:Y:S05]  /*0e80*/  BSYNC B3 ;  /* 0x0000000000037941 */ /* 0x000fea0003800000 */
.L_x_32:
[----:B------:R-:W-:Y:S05]  /*0e90*/  WARPSYNC.ALL ;  /* 0x0000000000007948 */ /* 0x000fea0003800000 */
[----:B------:R-:W-:Y:S04]  /*0ea0*/  BSSY B3, `(.L_x_37) ;  /* 0x000000e000037945 */ /* 0x000fe80003800000 */
[----:B------:R-:W-:Y:S05]  /*0eb0*/  @P2 BRA `(.L_x_38) ;  /* 0x0000000000302947 */ /* 0x000fea0003800000 */
[----:B------:R-:W5:Y:S01]  /*0ec0*/  LDS R4, [UR20+0x34] ;  /* 0x00003414ff047984 */ /* 0x000f620008000800 */
[----:B--2---:R-:W2:Y:S03]  /*0ed0*/  LDC.64 R8, c[0x0][0x248] ;  /* 0x00009200ff087b82 */ /* 0x004ea60000000a00 */
[----:B-1-34-:R-:W1:Y:S01]  /*0ee0*/  LDS R0, [UR20+0x1c] ;  /* 0x00001c14ff007984 */ /* 0x01ae620008000800 */
[C---:B--2---:R-:W-:Y:S01]  /*0ef0*/  SHF.L.U64.HI R6, R8.reuse, 0x1, R9 ;  /* 0x0000000108067819 */ /* 0x044fe20000010209 */
[----:B------:R-:W-:-:S03]  /*0f00*/  IMAD.SHL.U32 R5, R8, 0x2, RZ ;  /* 0x0000000208057824 */ /* 0x000fc600078e00ff */
[--C-:B------:R-:W-:Y:S02]  /*0f10*/  SHF.R.U32.HI R7, RZ, 0x4, R6.reuse ;  /* 0x00000004ff077819 */ /* 0x100fe40000011606 */
[----:B------:R-:W-:-:S05]  /*0f20*/  SHF.R.U64 R5, R5, 0x4, R6 ;  /* 0x0000000405057819 */ /* 0x000fca0000001206 */
[----:B------:R2:W-:Y:S01]  /*0f30*/  STS [UR20+0xc], R5 ;  /* 0x00000c05ff007988 */ /* 0x0005e20008000814 */
[----:B-----5:R-:W-:Y:S02]  /*0f40*/  LOP3.LUT R4, R4, 0x7, RZ, 0xb8, !PT ;  /* 0x0000000704047812 */ /* 0x020fe400078eb8ff */
[----:B-1----:R-:W-:-:S03]  /*0f50*/  LOP3.LUT R0, R0, 0xf, R7, 0xb8, !PT ;  /* 0x0000000f00007812 */ /* 0x002fc600078eb807 */
[----:B------:R2:W-:Y:S04]  /*0f60*/  STS [UR20+0x34], R4 ;  /* 0x00003404ff007988 */ /* 0x0005e80008000814 */
[----:B------:R2:W-:Y:S02]  /*0f70*/  STS [UR20+0x1c], R0 ;  /* 0x00001c00ff007988 */ /* 0x0005e40008000814 */
.L_x_38:
[----:B------:R-:W-:Y:S05]  /*0f80*/  BSYNC B3 ;  /* 0x0000000000037941 */ /* 0x000fea0003800000 */
.L_x_37:
        /* <DEDUP_REMOVED lines=11> */
.L_x_41:
[----:B------:R-:W-:Y:S05]  /*1040*/  @P2 BRA `(.L_x_43) ;  /* 0x0000000000282947 */ /* 0x000fea0003800000 */
[----:B-1234-:R-:W1:Y:S02]  /*1050*/  LDS R0, [UR20+0x8] ;  /* 0x00000814ff007984 */ /* 0x01ee640008000800 */
[----:B-1----:R-:W-:-:S05]  /*1060*/  LOP3.LUT R0, R0, 0x1800, RZ, 0xb8, !PT ;  /* 0x0000180000007812 */ /* 0x002fca00078eb8ff */
[----:B------:R2:W-:Y:S02]  /*1070*/  STS [UR20+0x8], R0 ;  /* 0x00000800ff007988 */ /* 0x0005e40008000814 */
.L_x_42:
[----:B------:R-:W-:Y:S05]  /*1080*/  @P2 BREAK B4 ;  /* 0x0000000000042942 */ /* 0x000fea0003800000 */
[----:B------:R-:W-:Y:S05]  /*1090*/  @P2 BRA `(.L_x_44) ;  /* 0x0000000000242947 */ /* 0x000fea0003800000 */
[----:B-12---:R-:W1:Y:S01]  /*10a0*/  LDS R0, [UR20+0x8] ;  /* 0x00000814ff007984 */ /* 0x006e620008000800 */
[----:B------:R-:W-:-:S05]  /*10b0*/  IMAD.MOV.U32 R5, RZ, RZ, 0x6000 ;  /* 0x00006000ff057424 */ /* 0x000fca00078e00ff */
[----:B-1----:R-:W-:-:S04]  /*10c0*/  LOP3.LUT R0, R0, 0x6000, R5, 0xd8, !PT ;  /* 0x0000600000007812 */ /* 0x002fc800078ed805 */
[----:B------:R-:W-:-:S05]  /*10d0*/  LOP3.LUT R0, R0, 0x400000, RZ, 0xb8, !PT ;  /* 0x0040000000007812 */ /* 0x000fca00078eb8ff */
[----:B------:R1:W-:Y:S02]  /*10e0*/  STS [UR20+0x8], R0 ;  /* 0x00000800ff007988 */ /* 0x0003e40008000814 */
.L_x_43:
[----:B------:R-:W-:Y:S05]  /*10f0*/  BSYNC B4 ;  /* 0x0000000000047941 */ /* 0x000fea0003800000 */
.L_x_40:
[----:B-1234-:R-:W1:Y:S02]  /*1100*/  @!P2 LDS R0, [UR20+0x8] ;  /* 0x00000814ff00a984 */ /* 0x01ee640008000800 */
[----:B-1----:R-:W-:-:S05]  /*1110*/  @!P2 LOP3.LUT R0, R0, 0x8000, RZ, 0xb8, !PT ;  /* 0x000080000000a812 */ /* 0x002fca00078eb8ff */
[----:B------:R3:W-:Y:S02]  /*1120*/  @!P2 STS [UR20+0x8], R0 ;  /* 0x00000800ff00a988 */ /* 0x0007e40008000814 */
.L_x_44:
[----:B------:R-:W-:Y:S05]  /*1130*/  BSYNC B3 ;  /* 0x0000000000037941 */ /* 0x000fea0003800000 */
.L_x_39:
[----:B------:R-:W-:Y:S05]  /*1140*/  WARPSYNC.ALL ;  /* 0x0000000000007948 */ /* 0x000fea0003800000 */
[----:B------:R4:W-:Y:S01]  /*1150*/  STL [R1], RZ ;  /* 0x000000ff01007387 */ /* 0x0009e20000100800 */
[----:B------:R-:W-:Y:S01]  /*1160*/  UIADD3 UR5, UR5, 0x100, URZ ;  /* 0x0000010005057890 */ /* 0x000fe2000fffe03f */
[----:B------:R-:W-:Y:S02]  /*1170*/  ISETP.GE.AND P1, PT, R14, 0x1, PT ;  /* 0x000000010e00780c */ /* 0x000fe40003f26270 */
[----:B------:R-:W-:Y:S01]  /*1180*/  SHF.R.U32.HI R6, RZ, 0x5, R3 ;  /* 0x00000005ff067819 */ /* 0x000fe20000011603 */
[----:B------:R-:W-:-:S04]  /*1190*/  UIADD3 UR26, UP0, UR5, UR26, URZ ;  /* 0x0000001a051a7290 */ /* 0x000fc8000ff1e03f */
[----:B------:R-:W-:Y:S01]  /*11a0*/  ULEA.HI.X.SX32 UR27, UR5, UR27, 0x1, UP0 ;  /* 0x0000001b051b7291 */ /* 0x000fe200080f0e3f */
[----:B----4-:R-:W-:Y:S11]  /*11b0*/  @P0 BRA `(.L_x_45) ;  /* 0x0000000000280947 */ /* 0x010ff60003800000 */
        /* <DEDUP_REMOVED lines=10> */
.L_x_45:
[----:B------:R-:W-:Y:S05]  /*1260*/  @P0 BRA `(.L_x_46) ;  /* 0x00000000000c0947 */ /* 0x000fea0003800000 */
[----:B------:R0:W-:Y:S01]  /*1270*/  UTMACMDFLUSH ;  /* 0x00000000000079b7 */ /* 0x0001e20000000000 */
[----:B------:R-:W-:Y:S05]  /*1280*/  @P0 BRA `(.L_x_46) ;  /* 0x0000000000040947 */ /* 0x000fea0003800000 */
[----:B------:R-:W-:-:S04]  /*1290*/  DEPBAR.LE SB0, 0x0 ;  /* 0x000080000000791a */ /* 0x000fc80000000000 */
.L_x_46:
[----:B------:R1:W-:Y:S01]  /*12a0*/  STL [R1+0x4], RZ ;  /* 0x000004ff01007387 */ /* 0x0003e20000100800 */
[----:B------:R-:W-:Y:S05]  /*12b0*/  WARPSYNC.ALL ;  /* 0x0000000000007948 */ /* 0x000fea0003800000 */
[----:B------:R1:W-:Y:S01]  /*12c0*/  STL [R1+0x8], RZ ;  /* 0x000008ff01007387 */ /* 0x0003e20000100800 */
[----:B-----5:R-:W-:Y:S01]  /*12d0*/  VOTEU.ALL UP0, P2 ;  /* 0x00000000003f7886 */ /* 0x020fe20001000000 */
[----:B------:R-:W-:Y:S01]  /*12e0*/  UMOV UR6, 0x1 ;  /* 0x0000000100067882 */ /* 0x000fe20000000000 */
[----:B------:R-:W-:Y:S01]  /*12f0*/  VOTEU.ALL UP1, P2 ;  /* 0x00000000003f7886 */ /* 0x000fe20001020000 */
[----:B------:R1:W-:Y:S01]  /*1300*/  STL [R1+0xc], RZ ;  /* 0x00000cff01007387 */ /* 0x0003e20000100800 */
[----:B------:R-:W-:Y:S01]  /*1310*/  VOTEU.ALL UP2, P2 ;  /* 0x00000000003f7886 */ /* 0x000fe20001040000 */
[----:B------:R-:W-:-:S04]  /*1320*/  @!UP0 UIADD3 UR8, -UR6, 0x100000, URZ ;  /* 0x0010000006088890 */ /* 0x000fc8000fffe13f */
[----:B------:R-:W-:Y:S02]  /*1330*/  @!UP0 USHF.L.U32 UR9, UR8, 0xb, URZ ;  /* 0x0000000b08098899 */ /* 0x000fe4000800063f */
[----:B------:R-:W-:Y:S01]  /*1340*/  @!UP0 USHF.L.U32 UR8, UR8, 0x1, URZ ;  /* 0x0000000108088899 */ /* 0x000fe2000800063f */
[----:B------:R-:W-:Y:S01]  /*1350*/  R2UR UR21, R6 ;  /* 0x00000000061572ca */ /* 0x000fe200000e0000 */
[----:B------:R1:W-:Y:S01]  /*1360*/  STL [R1+0x10], RZ ;  /* 0x000010ff01007387 */ /* 0x0003e20000100800 */
[----:B------:R-:W-:-:S04]  /*1370*/  @!UP0 UIADD3 UR12, -UR6, 0x100000, URZ ;  /* 0x00100000060c8890 */ /* 0x000fc8000fffe13f */
[----:B------:R-:W-:Y:S02]  /*1380*/  @!UP0 USHF.L.U32 UR13, UR12, 0xb, URZ ;  /* 0x0000000b0c0d8899 */ /* 0x000fe4000800063f */
[----:B------:R-:W-:Y:S01]  /*1390*/  @!UP0 USHF.L.U32 UR12, UR12, 0x1, URZ ;  /* 0x000000010c0c8899 */ /* 0x000fe2000800063f */
[----:B------:R-:W-:Y:S01]  /*13a0*/  CS2R R24, SRZ ;  /* 0x0000000000187805 */ /* 0x000fe2000001ff00 */
[----:B------:R-:W-:-:S04]  /*13b0*/  @!UP0 UIADD3 UR6, -UR6, 0x100000, URZ ;  /* 0x0010000006068890 */ /* 0x000fc8000fffe13f */
[----:B------:R-:W-:Y:S02]  /*13c0*/  @!UP0 USHF.L.U32 UR7, UR6, 0xb, URZ ;  /* 0x0000000b06078899 */ /* 0x000fe4000800063f */
[----:B------:R-:W-:Y:S01]  /*13d0*/  @!UP0 USHF.L.U32 UR6, UR6, 0x1, URZ ;  /* 0x0000000106068899 */ /* 0x000fe2000800063f */
[----:B------:R1:W-:Y:S01]  /*13e0*/  STL [R1+0x14], RZ ;  /* 0x000014ff01007387 */ /* 0x0003e20000100800 */
[----:B------:R-:W-:Y:S01]  /*13f0*/  VOTEU.ALL UP0, P2 ;  /* 0x00000000003f7886 */ /* 0x000fe20001000000 */
[----:B------:R-:W-:Y:S01]  /*1400*/  USHF.L.U32 UR36, UR37, 0x8, URZ ;  /* 0x0000000825247899 */ /* 0x000fe2000800063f */
[----:B------:R-:W-:Y:S01]  /*1410*/  CS2R R26, SRZ ;  /* 0x00000000001a7805 */ /* 0x000fe2000001ff00 */
[----:B------:R1:W-:Y:S01]  /*1420*/  STL [R1+0x18], RZ ;  /* 0x000018ff01007387 */ /* 0x0003e20000100800 */
[----:B------:R-:W-:Y:S01]  /*1430*/  USHF.L.U32 UR11, UR38, 0x8, URZ ;  /* 0x00000008260b7899 */ /* 0x000fe2000800063f */
[----:B------:R-:W-:Y:S02]  /*1440*/  CS2R R28, SRZ ;  /* 0x00000000001c7805 */ /* 0x000fe4000001ff00 */
[----:B------:R-:W-:Y:S01]  /*1450*/  CS2R R30, SRZ ;  /* 0x00000000001e7805 */ /* 0x000fe2000001ff00 */
[----:B------:R1:W-:Y:S01]  /*1460*/  STL [R1+0x1c], RZ ;  /* 0x00001cff01007387 */ /* 0x0003e20000100800 */
[----:B------:R-:W-:-:S02]  /*1470*/  CS2R R32, SRZ ;  /* 0x0000000000207805 */ /* 0x000fc4000001ff00 */
[----:B------:R-:W-:Y:S02]  /*1480*/  CS2R R34, SRZ ;  /* 0x0000000000227805 */ /* 0x000fe4000001ff00 */
[----:B------:R-:W-:Y:S01]  /*1490*/  CS2R R36, SRZ ;  /* 0x0000000000247805 */ /* 0x000fe2000001ff00 */
[----:B------:R1:W-:Y:S01]  /*14a0*/  STL [R1+0x20], RZ ;  /* 0x000020ff01007387 */ /* 0x0003e20000100800 */
[----:B------:R-:W-:Y:S02]  /*14b0*/  CS2R R38, SRZ ;  /* 0x0000000000267805 */ /* 0x000fe4000001ff00 */
        /* <DEDUP_REMOVED lines=74> */
[----:B------:R1:W-:Y:S04]  /*1960*/  STL [R1+0x6c], RZ ;  /* 0x00006cff01007387 */ /* 0x0003e80000100800 */
        /* <DEDUP_REMOVED lines=42> */
[----:B------:R1:W-:Y:S01]  /*1c10*/  STL [R1+0x118], RZ ;  /* 0x000118ff01007387 */ /* 0x0003e20000100800 */
[----:B------:R-:W-:Y:S06]  /*1c20*/  BAR.SYNC.DEFER_BLOCKING 0x0 ;  /* 0x0000000000007b1d */ /* 0x000fec0000010000 */
[----:B------:R1:W-:Y:S04]  /*1c30*/  STL [R1+0x11c], RZ ;  /* 0x00011cff01007387 */ /* 0x0003e80000100800 */
[----:B------:R1:W-:Y:S04]  /*1c40*/  STL [R1+0x120], RZ ;  /* 0x000120ff01007387 */ /* 0x0003e80000100800 */
[----:B------:R1:W-:Y:S04]  /*1c50*/  STL [R1+0x124], RZ ;  /* 0x000124ff01007387 */ /* 0x0003e80000100800 */
[----:B------:R1:W-:Y:S04]  /*1c60*/  STL [R1+0x128], RZ ;  /* 0x000128ff01007387 */ /* 0x0003e80000100800 */
[----:B------:R1:W-:Y:S04]  /*1c70*/  STL [R1+0x12c], RZ ;  /* 0x00012cff01007387 */ /* 0x0003e80000100800 */
[----:B------:R-:W2:Y:S02]  /*1c80*/  FENCE.VIEW.ASYNC.S ;  /* 0x00000000000073c6 */ /* 0x000ea40000000000 */
[----:B--2---:R1:W2:Y:S02]  /*1c90*/  @!UP0 SYNCS.EXCH.64 URZ, [UR20+0x30000], UR8 ;  /* 0x03000008143f85b2 */ /* 0x0042a40008000100 */
        /* <DEDUP_REMOVED lines=20> */
[----:B--2---:R-:W-:Y:S06]  /*1de0*/  BAR.SYNC.DEFER_BLOCKING 0x0 ;  /* 0x0000000000007b1d */ /* 0x004fec0000010000 */
[----:B------:R1:W-:Y:S04]  /*1df0*/  STL [R1+0x180], RZ ;  /* 0x000180ff01007387 */ /* 0x0003e80000100800 */
[----:B------:R1:W-:Y:S04]  /*1e00*/  STL [R1+0x184], RZ ;  /* 0x000184ff01007387 */ /* 0x0003e80000100800 */
[----:B------:R1:W-:Y:S04]  /*1e10*/  STL [R1+0x188], RZ ;  /* 0x000188ff01007387 */ /* 0x0003e80000100800 */
[----:B------:R1:W-:Y:S04]  /*1e20*/  STL [R1+0x18c], RZ ;  /* 0x00018cff01007387 */ /* 0x0003e80000100800 */
[----:B------:R1:W-:Y:S01]  /*1e30*/  STL [R1+0x190], RZ ;  /* 0x000190ff01007387 */ /* 0x0003e20000100800 */
[----:B------:R1:W2:Y:S03]  /*1e40*/  @!UP1 SYNCS.EXCH.64 URZ, [UR20+0x30008], UR12 ;  /* 0x0300080c143f95b2 */ /* 0x0002a60008000100 */
        /* <DEDUP_REMOVED lines=28> */
[----:B------:R1:W-:Y:S01]  /*2010*/  STL [R1+0x1fc], RZ ;  /* 0x0001fcff01007387 */ /* 0x0003e20000100800 */
[----:B------:R-:W-:Y:S05]  /*2020*/  @!P1 BRA `(.L_x_47) ;  /* 0x0000001c000c9947 */ /* 0x000fea0003800000 */
[----:B------:R1:W-:Y:S01]  /*2030*/  STL [R1], RZ ;  /* 0x000000ff01007387 */ /* 0x0003e20000100800 */
[----:B------:R-:W-:Y:S02]  /*2040*/  CS2R R24, SRZ ;  /* 0x0000000000187805 */ /* 0x000fe4000001ff00 */
        /* <DEDUP_REMOVED lines=83> */
[----:B------:R-:W-:Y:S01]  /*2580*/  CS2R R150, SRZ ;  /* 0x0000000000967805 */ /* 0x000fe2000001ff00 */
[----:B------:R-:W-:Y:S01]  /*2590*/  UMOV UR5, URZ ;  /* 0x0000003f00057c82 */ /* 0x000fe20008000000 */
[----:B------:R-:W-:Y:S01]  /*25a0*/  UMOV UR10, URZ ;  /* 0x0000003f000a7c82 */ /* 0x000fe20008000000 */
        /* <DEDUP_REMOVED lines=105> */
[----:B------:R1:W-:Y:S02]  /*2c40*/  STL [R1+0x1fc], RZ ;  /* 0x0001fcff01007387 */ /* 0x0003e40000100800 */
.L_x_49:
[----:B--2---:R-:W-:Y:S01]  /*2c50*/  BAR.SYNC.DEFER_BLOCKING 0x0 ;  /* 0x0000000000007b1d */ /* 0x004fe20000010000 */
[----:B------:R-:W-:Y:S01]  /*2c60*/  ULEA UR19, UR5, UR20, 0x3 ;  /* 0x0000001405137291 */ /* 0x000fe2000f8e183f */
[----:B-1-3--:R-:W-:Y:S01]  /*2c70*/  @!P2 IMAD.MOV.U32 R0, RZ, RZ, 0x10000 ;  /* 0x00010000ff00a424 */ /* 0x00afe200078e00ff */
[----:B------:R-:W-:Y:S01]  /*2c80*/  ELECT P0, URZ, PT ;  /* 0x00000000003f782f */ /* 0x000fe20003800000 */
[----:B------:R-:W-:-:S03]  /*2c90*/  ULEA UR8, UR5, UR20, 0xf ;  /* 0x0000001405087291 */ /* 0x000fc6000f8e783f */
[----:B------:R-:W-:Y:S02]  /*2ca0*/  ISETP.LT.U32.AND P0, PT, R2, 0x20, P0 ;  /* 0x000000200200780c */ /* 0x000fe40000701070 */
[----:B------:R-:W-:Y:S01]  /*2cb0*/  ELECT P1, URZ, PT ;  /* 0x00000000003f782f */ /* 0x000fe20003820000 */
[----:B------:R-:W-:-:S03]  /*2cc0*/  ULOP3.LUT UR12, UR21, 0x3, URZ, 0xc0, !UPT ;  /* 0x00000003150c7892 */ /* 0x000fc6000f8ec03f */
[----:B------:R-:W-:Y:S01]  /*2cd0*/  ISETP.LT.U32.AND P1, PT, R2, 0x80, P1 ;  /* 0x000000800200780c */ /* 0x000fe20000f21070 */
[----:B------:R-:W-:Y:S02]  /*2ce0*/  UIADD3 UR18, UR8, 0x18000, URZ ;  /* 0x0001800008127890 */ /* 0x000fe4000fffe03f */
[----:B------:R-:W-:Y:S02]  /*2cf0*/  ULEA UR14, UR12, UR36, 0x6 ;  /* 0x000000240c0e7291 */ /* 0x000fe4000f8e303f */
[----:B------:R-:W-:Y:S01]  /*2d00*/  ULEA UR12, UR12, UR18, 0xd ;  /* 0x000000120c0c7291 */ /* 0x000fe2000f8e683f */
[----:B------:R-:W-:Y:S01]  /*2d10*/  UMOV UR15, UR10 ;  /* 0x0000000a000f7c82 */ /* 0x000fe20008000000 */
[----:B------:R-:W-:Y:S01]  /*2d20*/  VOTEU.ANY UP0, P0 ;  /* 0x00000000003f7886 */ /* 0x000fe20000000100 */
[----:B------:R-:W-:Y:S01]  /*2d30*/  VOTEU.ANY UP2, P0 ;  /* 0x00000000003f7886 */ /* 0x000fe20000040100 */
[----:B------:R1:W-:Y:S01]  /*2d40*/  @!P2 SYNCS.ARRIVE.TRANS64 RZ, [UR19+0x30000], R0 ;  /* 0x03000000ffffa9a7 */ /* 0x0003e20008000013 */
[----:B------:R2:W-:Y:S06]  /*2d50*/  MEMBAR.ALL.CTA ;  /* 0x0000000000007992 */ /* 0x0005ec0000008000 */
[----:B--2---:R-:W2:Y:S01]  /*2d60*/  FENCE.VIEW.ASYNC.S ;  /* 0x00000000000073c6 */ /* 0x004ea20000000000 */
[----:B------:R-:W-:Y:S01]  /*2d70*/  @UP0 UIADD3 UR9, UR19, 0x30000, URZ ;  /* 0x0003000013090890 */ /* 0x000fe2000fffe03f */
[----:B------:R-:W-:Y:S01]  /*2d80*/  @UP0 UMOV UR6, UR22 ;  /* 0x0000001600060c82 */ /* 0x000fe20008000000 */
[----:B------:R-:W-:Y:S01]  /*2d90*/  @UP0 UMOV UR7, UR23 ;  /* 0x0000001700070c82 */ /* 0x000fe20008000000 */
[----:B--2---:R-:W-:Y:S01]  /*2da0*/  VOTEU.ANY UP1, P1 ;  /* 0x00000000003f7886 */ /* 0x004fe20000820100 */
[----:B------:R-:W-:Y:S01]  /*2db0*/  VOTEU.ANY UP3, P1 ;  /* 0x00000000003f7886 */ /* 0x000fe20000860100 */
[----:B-1----:R-:W-:-:S03]  /*2dc0*/  IMAD.U32 R0, RZ, RZ, UR4 ;  /* 0x00000004ff007e24 */ /* 0x002fc6000f8e00ff */
[----:B------:R-:W-:Y:S01]  /*2dd0*/  @UP1 UIADD3 UR13, UR19, 0x30000, URZ ;  /* 0x00030000130d1890 */ /* 0x000fe2000fffe03f */
[----:B------:R-:W-:Y:S01]  /*2de0*/  @UP1 UMOV UR16, UR24 ;  /* 0x0000001800101c82 */ /* 0x000fe20008000000 */
[----:B------:R-:W-:Y:S01]  /*2df0*/  @UP1 UMOV UR17, UR25 ;  /* 0x0000001900111c82 */ /* 0x000fe20008000000 */
[----:B------:R-:W-:Y:S01]  /*2e00*/  SHF.L.U32 R0, R0, 0x1f, RZ ;  /* 0x0000001f00007819 */ /* 0x000fe200000006ff */
[----:B------:R-:W-:Y:S06]  /*2e10*/  BAR.SYNC.DEFER_BLOCKING 0x0 ;  /* 0x0000000000007b1d */ /* 0x000fec0000010000 */
[----:B------:R1:W-:Y:S02]  /*2e20*/  @UP2 UTMALDG.2D [UR8], [UR6] ;  /* 0x00000008060025b4 */ /* 0x0003e40008008000 */
[----:B------:R-:W-:Y:S06]  /*2e30*/  BAR.SYNC.DEFER_BLOCKING 0x0 ;  /* 0x0000000000007b1d */ /* 0x000fec0000010000 */
[----:B------:R1:W-:Y:S02]  /*2e40*/  @UP3 UTMALDG.2D [UR12], [UR16] ;  /* 0x0000000c100035b4 */ /* 0x0003e40008008000 */
[----:B------:R-:W-:Y:S06]  /*2e50*/  BAR.SYNC.DEFER_BLOCKING 0x0 ;  /* 0x0000000000007b1d */ /* 0x000fec0000010000 */
[----:B------:R-:W2:Y:S02]  /*2e60*/  SYNCS.PHASECHK.TRANS64.TRYWAIT P0, [UR19+0x30000], R0 ;  /* 0x03000000ff0075a7 */ /* 0x000ea40008000153 */
[----:B-12---:R-:W-:Y:S05]  /*2e70*/  @!P0 BRA `(.L_x_48) ;  /* 0x0000002000b88947 */ /* 0x006fea0003800000 */
.L_x_50:
[----:B------:R-:W-:Y:S01]  /*2e80*/  STL.64 [R1+0x268], R150 ;  /* 0x0002689601007387 */ /* 0x000fe20000100a00 */
[----:B------:R-:W-:Y:S01]  /*2e90*/  USHF.L.U32 UR6, UR21, 0x7, URZ ;  /* 0x0000000715067899 */ /* 0x000fe2000800063f */
[----:B------:R-:W1:Y:S02]  /*2ea0*/  LDC R0, c[0x0][0x230] ;  /* 0x00008c00ff007b82 */ /* 0x000e640000000800 */
[----:B------:R-:W-:Y:S04]  /*2eb0*/  STL.64 [R1+0x260], R148 ;  /* 0x0002609401007387 */ /* 0x000fe80000100a00 */
        /* <DEDUP_REMOVED lines=11> */
[----:B------:R2:W-:Y:S04]  /*2f70*/  STL.64 [R1+0x200], R124 ;  /* 0x0002007c01007387 */ /* 0x0005e80000100a00 */
[----:B--2---:R-:W2:Y:S04]  /*2f80*/  LDL.LU.64 R124, [R1] ;  /* 0x00000000017c7983 */ /* 0x004ea80000300a00 */
[----:B------:R-:W2:Y:S04]  /*2f90*/  LDL.LU.64 R126, [R1+0x8] ;  /* 0x00000800017e7983 */ /* 0x000ea80000300a00 */
        /* <DEDUP_REMOVED lines=61> */
[----:B------:R-:W2:Y:S01]  /*3370*/  LDL.LU.64 R250, [R1+0x1f8] ;  /* 0x0001f80001fa7983 */ /* 0x000ea20000300a00 */
[----:B------:R-:W-:-:S02]  /*3380*/  ULOP3.LUT UR6, UR6, 0x200, URZ, 0xc0, !UPT ;  /* 0x0000020006067892 */ /* 0x000fc4000f8ec03f */
[----:B------:R-:W-:Y:S02]  /*3390*/  USHF.R.U32.HI UR7, URZ, 0x4, UR18 ;  /* 0x000000043f077899 */ /* 0x000fe40008011612 */
[----:B------:R-:W-:Y:S02]  /*33a0*/  ULEA.HI UR6, UR8, UR6, URZ, 0x1c ;  /* 0x0000000608067291 */ /* 0x000fe4000f8fe03f */
[----:B------:R-:W-:Y:S02]  /*33b0*/  USGXT.U32 UR7, UR7, 0xe ;  /* 0x0000000e0707789a */ /* 0x000fe40008000000 */
[----:B------:R-:W-:Y:S02]  /*33c0*/  ULOP3.LUT UR12, UR6, 0x3fff, URZ, 0xc0, !UPT ;  /* 0x00003fff060c7892 */ /* 0x000fe4000f8ec03f */
[----:B------:R-:W-:Y:S01]  /*33d0*/  ULOP3.LUT UR14, UR7, 0x2000000, URZ, 0xfc, !UPT ;  /* 0x02000000070e7892 */ /* 0x000fe2000f8efc3f */
[----:B------:R-:W-:Y:S01]  /*33e0*/  UMOV UR13, 0x40000040 ;  /* 0x40000040000d7882 */ /* 0x000fe20000000000 */
[----:B------:R-:W-:Y:S01]  /*33f0*/  UMOV UR15, 0x40000040 ;  /* 0x40000040000f7882 */ /* 0x000fe20000000000 */
[----:B------:R-:W-:-:S02]  /*3400*/  UIADD3 UR16, UP0, UR12, 0x2, URZ ;  /* 0x000000020c107890 */ /* 0x000fc4000ff1e03f */
[----:B------:R-:W-:Y:S01]  /*3410*/  UIADD3 UR18, UP1, UR7, 0x2000080, URZ ;  /* 0x0200008007127890 */ /* 0x000fe2000ff3e03f */
[----:B------:R-:W-:Y:S02]  /*3420*/  UMOV UR6, URZ ;  /* 0x0000003f00067c82 */ /* 0x000fe40008000000 */
[----:B------:R-:W-:Y:S01]  /*3430*/  UMOV UR7, URZ ;  /* 0x0000003f00077c82 */ /* 0x000fe20008000000 */
[----:B------:R-:W-:Y:S02]  /*3440*/  UIADD3.X UR17, UR6, 0x40000040, URZ, UP0, !UPT ;  /* 0x4000004006117890 */ /* 0x000fe400087fe43f */
[----:B------:R-:W-:Y:S02]  /*3450*/  UIADD3.X UR19, UR7, 0x40000040, URZ, UP1, !UPT ;  /* 0x4000004007137890 */ /* 0x000fe40008ffe43f */
[----:B------:R-:W-:Y:S02]  /*3460*/  UIADD3.64 UR32, UR16, 0x2, URZ ;  /* 0x0000000210207897 */ /* 0x000fe4000fffe03f */
[----:B------:R-:W-:-:S02]  /*3470*/  UIADD3.64 UR34, UR18, 0x80, URZ ;  /* 0x0000008012227897 */ /* 0x000fc4000fffe03f */
[----:B------:R-:W-:Y:S02]  /*3480*/  UIADD3.64 UR28, UR16, 0x4, URZ ;  /* 0x00000004101c7897 */ /* 0x000fe4000fffe03f */
[----:B------:R-:W-:Y:S01]  /*3490*/  UIADD3.64 UR30, UR18, 0x100, URZ ;  /* 0x00000100121e7897 */ /* 0x000fe2000fffe03f */
[----:B--2---:R-:W-:-:S06]  /*34a0*/  WARPGROUP.ARRIVE ;  /* 0x00000000000079c5 */ /* 0x004fcc0000000000 */
[----:B------:R-:W-:Y:S03]  /*34b0*/  HGMMA.64x256x16.F32.BF16 R124, gdesc[UR12].tnspB, R124, gsb0 ;  /* 0x43e000000c7c79f0 */ /* 0x000fe6000800187c */
[----:B------:R-:W-:Y:S02]  /*34c0*/  WARPGROUP.DEPBAR.LE gsb0, 0x0 ;  /* 0x00008000000079c5 */ /* 0x000fe40000010000 */
[----:B------:R-:W-:-:S15]  /*34d0*/  WARPGROUP.ARRIVE ;  /* 0x00000000000079c5 */ /* 0x000fde0000000000 */
[----:B------:R-:W-:-:S08]  /*34e0*/  NOP ;  /* 0x0000000000007918 */ /* 0x000fd00000000000 */
        /* <DEDUP_REMOVED lines=10> */
[----:B------:R-:W-:Y:S04]  /*3590*/  STL.64 [R1], R124 ;  /* 0x0000007c01007387 */ /* 0x000fe80000100a00 */
        /* <DEDUP_REMOVED lines=63> */
[----:B--2---:R-:W2:Y:S04]  /*3990*/  LDL.LU.64 R150, [R1+0x268] ;  /* 0x0002680001967983 */ /* 0x004ea80000300a00 */
        /* <DEDUP_REMOVED lines=13> */
[----:B------:R-:W-:-:S02]  /*3a70*/  UIADD3.64 UR12, UR16, 0x3fe, URZ ;  /* 0x000003fe100c7897 */ /* 0x000fc4000fffe03f */
[----:B------:R-:W-:Y:S02]  /*3a80*/  UIADD3.64 UR32, UR16, 0x402, URZ ;  /* 0x0000040210207897 */ /* 0x000fe4000fffe03f */
[----:B------:R-:W-:Y:S02]  /*3a90*/  UIADD3 UR10, UR10, 0x40, URZ ;  /* 0x000000400a0a7890 */ /* 0x000fe4000fffe03f */
[----:B------:R-:W-:-:S04]  /*3aa0*/  UIADD3 UR5, UR5, 0x1, URZ ;  /* 0x0000000105057890 */ /* 0x000fc8000fffe03f */
[----:B-1----:R-:W-:Y:S01]  /*3ab0*/  ISETP.LE.AND P0, PT, R0, UR10, PT ;  /* 0x0000000a00007c0c */ /* 0x002fe2000bf03270 */
[----:B------:R-:W-:-:S04]  /*3ac0*/  UISETP.NE.U32.AND UP0, UPT, UR5, 0x3, UPT ;  /* 0x000000030500788c */ /* 0x000fc8000bf05070 */
[----:B------:R-:W-:Y:S02]  /*3ad0*/  USEL UR6, URZ, 0x1, UP0 ;  /* 0x000000013f067887 */ /* 0x000fe40008000000 */
[----:B------:R-:W-:Y:S02]  /*3ae0*/  USEL UR5, UR5, URZ, UP0 ;  /* 0x0000003f05057287 */ /* 0x000fe40008000000 */
[----:B------:R-:W-:Y:S01]  /*3af0*/  ULOP3.LUT UR4, UR4, UR6, URZ, 0x3c, !UPT ;  /* 0x0000000604047292 */ /* 0x000fe2000f8e3c3f */
[----:B--2---:R-:W-:-:S06]  /*3b00*/  WARPGROUP.ARRIVE ;  /* 0x00000000000079c5 */ /* 0x004fcc0000000000 */
[----:B------:R-:W-:Y:S01]  /*3b10*/  HGMMA.64x256x16.F32.BF16 R24, gdesc[UR12].tnspB, R24, gsb0 ;  /* 0x43e000000c1879f0 */ /* 0x000fe20008001818 */
[----:B------:R-:W-:Y:S01]  /*3b20*/  UIADD3.64 UR12, UR16, 0x400, URZ ;  /* 0x00000400100c7897 */ /* 0x000fe2000fffe03f */
[----:B------:R-:W-:Y:S01]  /*3b30*/  UMOV UR14, UR18 ;  /* 0x00000012000e7c82 */ /* 0x000fe20008000000 */
[----:B------:R-:W-:Y:S01]  /*3b40*/  UMOV UR15, UR19 ;  /* 0x00000013000f7c82 */ /* 0x000fe20008000000 */
[----:B------:R-:W-:Y:S01]  /*3b50*/  UIADD3.64 UR16, UR16, 0x404, URZ ;  /* 0x0000040410107897 */ /* 0x000fe2000fffe03f */
[----:B------:R-:W-:Y:S01]  /*3b60*/  UMOV UR18, UR30 ;  /* 0x0000001e00127c82 */ /* 0x000fe20008000000 */
[----:B------:R-:W-:Y:S01]  /*3b70*/  UMOV UR19, UR31 ;  /* 0x0000001f00137c82 */ /* 0x000fe20008000000 */
[----:B------:R-:W-:Y:S02]  /*3b80*/  WARPGROUP.DEPBAR.LE gsb0, 0x0 ;  /* 0x00008000000079c5 */ /* 0x000fe40000010000 */
[----:B------:R-:W-:-:S15]  /*3b90*/  WARPGROUP.ARRIVE ;  /* 0x00000000000079c5 */ /* 0x000fde0000000000 */
[----:B------:R-:W-:-:S04]  /*3ba0*/  NOP ;  /* 0x0000000000007918 */ /* 0x000fc80000000000 */
        /* <DEDUP_REMOVED lines=10> */
[----:B---3--:R-:W-:Y:S05]  /*3c50*/  @!P0 BRA `(.L_x_49) ;  /* 0xffffffec00fc8947 */ /* 0x008fea000383ffff */
.L_x_47:
[----:B------:R5:W-:Y:S04]  /*3c60*/  STL [R1+0x20c], R148 ;  /* 0x00020c9401007387 */ /* 0x000be80000100800 */
[----:B------:R-:W3:Y:S01]  /*3c70*/  LDL.LU R8, [R1] ;  /* 0x0000000001087983 */ /* 0x000ee20000300800 */
[----:B--2---:R-:W-:Y:S06]  /*3c80*/  BAR.SYNC.DEFER_BLOCKING 0x0 ;  /* 0x0000000000007b1d */ /* 0x004fec0000010000 */
[----:B-----5:R-:W2:Y:S04]  /*3c90*/  LDL.LU R148, [R1+0x4] ;  /* 0x0000040001947983 */ /* 0x020ea80000300800 */
[----:B------:R5:W-:Y:S04]  /*3ca0*/  STL [R1+0x208], R149 ;  /* 0x0002089501007387 */ /* 0x000be80000100800 */
[----:B-----5:R-:W5:Y:S01]  /*3cb0*/  LDL.LU R149, [R1+0xc] ;  /* 0x00000c0001957983 */ /* 0x020f620000300800 */
[----:B------:R-:W4:Y:S03]  /*3cc0*/  @!P2 SYNCS.CCTL.IV [UR20+0x30000] ;  /* 0x03000000ff00a9b1 */ /* 0x000f260008000014 */
[----:B------:R-:W5:Y:S04]  /*3cd0*/  LDL.LU R9, [R1+0x8] ;  /* 0x0000080001097983 */ /* 0x000f680000300800 */
[----:B------:R1:W-:Y:S01]  /*3ce0*/  STL [R1+0x204], R150 ;  /* 0x0002049601007387 */ /* 0x0003e20000100800 */
[----:B----4-:R-:W-:Y:S06]  /*3cf0*/  BAR.SYNC.DEFER_BLOCKING 0x0 ;  /* 0x0000000000007b1d */ /* 0x010fec0000010000 */
[----:B-1----:R-:W4:Y:S04]  /*3d00*/  LDL.LU R150, [R1+0x14] ;  /* 0x0000140001967983 */ /* 0x002f280000300800 */
[----:B------:R-:W4:Y:S04]  /*3d10*/  LDL.LU R10, [R1+0x10] ;  /* 0x00001000010a7983 */ /* 0x000f280000300800 */
[----:B------:R1:W-:Y:S01]  /*3d20*/  STL [R1+0x200], R151 ;  /* 0x0002009701007387 */ /* 0x0003e20000100800 */
[----:B------:R-:W1:Y:S02]  /*3d30*/  @!P2 SYNCS.CCTL.IV [UR20+0x30008] ;  /* 0x03000800ff00a9b1 */ /* 0x000e640008000014 */
[----:B-1----:R-:W-:Y:S06]  /*3d40*/  BAR.SYNC.DEFER_BLOCKING 0x0 ;  /* 0x0000000000007b1d */ /* 0x002fec0000010000 */
[----:B------:R-:W4:Y:S04]  /*3d50*/  LDL.LU R151, [R1+0x1c] ;  /* 0x00001c0001977983 */ /* 0x000f280000300800 */
[----:B------:R-:W4:Y:S04]  /*3d60*/  LDL.LU R11, [R1+0x18] ;  /* 0x00001800010b7983 */ /* 0x000f280000300800 */
[----:B------:R-:W4:Y:S04]  /*3d70*/  LDL.LU R3, [R1+0x24] ;  /* 0x0000240001037983 */ /* 0x000f280000300800 */
[----:B------:R-:W4:Y:S04]  /*3d80*/  LDL.LU R4, [R1+0x20] ;  /* 0x0000200001047983 */ /* 0x000f280000300800 */
[----:B------:R-:W4:Y:S01]  /*3d90*/  LDL.LU R2, [R1+0x2c] ;  /* 0x00002c0001027983 */ /* 0x000f220000300800 */
[----:B------:R-:W-:-:S02]  /*3da0*/  ELECT P0, URZ, PT ;  /* 0x00000000003f782f */ /* 0x000fc40003800000 */
[----:B------:R-:W-:Y:S01]  /*3db0*/  F2FP.BF16.F32.PACK_AB R24, R25, R24 ;  /* 0x000000181918723e */ /* 0x000fe200000010ff */
[----:B------:R-:W1:Y:S01]  /*3dc0*/  @!P2 SYNCS.CCTL.IV [UR20+0x30010] ;  /* 0x03001000ff00a9b1 */ /* 0x000e620008000014 */
[----:B------:R-:W4:Y:S04]  /*3dd0*/  LDL.LU R5, [R1+0x28] ;  /* 0x0000280001057983 */ /* 0x000f280000300800 */
        /* <DEDUP_REMOVED lines=105> */
[----:B---3--:R-:W3:Y:S04]  /*4470*/  LDL.LU R0, [R1+0x1d0] ;  /* 0x0001d00001007983 */ /* 0x008ee80000300800 */
[----:B------:R-:W3:Y:S04]  /*4480*/  LDL.LU R200, [R1+0x1dc] ;  /* 0x0001dc0001c87983 */ /* 0x000ee80000300800 */
[----:B------:R-:W3:Y:S04]  /*4490*/  LDL.LU R191, [R1+0x1d8] ;  /* 0x0001d80001bf7983 */ /* 0x000ee80000300800 */
[----:B------:R-:W3:Y:S04]  /*44a0*/  LDL.LU R197, [R1+0x1e4] ;  /* 0x0001e40001c57983 */ /* 0x000ee80000300800 */
[----:B------:R-:W3:Y:S04]  /*44b0*/  LDL.LU R192, [R1+0x1e0] ;  /* 0x0001e00001c07983 */ /* 0x000ee80000300800 */
[----:B------:R-:W3:Y:S04]  /*44c0*/  LDL.LU R199, [R1+0x1ec] ;  /* 0x0001ec0001c77983 */ /* 0x000ee80000300800 */
[----:B------:R-:W3:Y:S01]  /*44d0*/  LDL.LU R193, [R1+0x1e8] ;  /* 0x0001e80001c17983 */ /* 0x000ee20000300800 */
[----:B--2---:R-:W-:-:S03]  /*44e0*/  F2FP.BF16.F32.PACK_AB R8, R148, R8 ;  /* 0x000000089408723e */ /* 0x004fc600000010ff */
[----:B------:R-:W2:Y:S01]  /*44f0*/  LDL.LU R198, [R1+0x1f4] ;  /* 0x0001f40001c67983 */ /* 0x000ea20000300800 */
[----:B-----5:R-:W-:-:S03]  /*4500*/  F2FP.BF16.F32.PACK_AB R9, R149, R9 ;  /* 0x000000099509723e */ /* 0x020fc600000010ff */
[----:B------:R-:W2:Y:S01]  /*4510*/  LDL.LU R194, [R1+0x1f0] ;  /* 0x0001f00001c27983 */ /* 0x000ea20000300800 */
[----:B----4-:R-:W-:-:S03]  /*4520*/  F2FP.BF16.F32.PACK_AB R10, R150, R10 ;  /* 0x0000000a960a723e */ /* 0x010fc600000010ff */
[----:B------:R-:W4:Y:S01]  /*4530*/  LDL.LU R196, [R1+0x1fc] ;  /* 0x0001fc0001c47983 */ /* 0x000f220000300800 */
[----:B------:R-:W-:-:S03]  /*4540*/  F2FP.BF16.F32.PACK_AB R11, R151, R11 ;  /* 0x0000000b970b723e */ /* 0x000fc600000010ff */
[----:B------:R-:W4:Y:S04]  /*4550*/  LDL.LU R195, [R1+0x1f8] ;  /* 0x0001f80001c37983 */ /* 0x000f280000300800 */
[----:B------:R-:W5:Y:S04]  /*4560*/  LDL.LU R148, [R1+0x20c] ;  /* 0x00020c0001947983 */ /* 0x000f680000300800 */
[----:B------:R-:W5:Y:S04]  /*4570*/  LDL.LU R149, [R1+0x208] ;  /* 0x0002080001957983 */ /* 0x000f680000300800 */
[----:B------:R-:W5:Y:S04]  /*4580*/  LDL.LU R150, [R1+0x204] ;  /* 0x0002040001967983 */ /* 0x000f680000300800 */
[----:B------:R-:W5:Y:S01]  /*4590*/  LDL.LU R151, [R1+0x200] ;  /* 0x0002000001977983 */ /* 0x000f620000300800 */
[----:B------:R-:W-:Y:S01]  /*45a0*/  F2FP.BF16.F32.PACK_AB R4, R3, R4 ;  /* 0x000000040304723e */ /* 0x000fe200000010ff */
[----:B------:R-:W-:Y:S01]  /*45b0*/  ULOP3.LUT UR21, UR21, 0x3, URZ, 0xc0, !UPT ;  /* 0x0000000315157892 */ /* 0x000fe2000f8ec03f */
[----:B------:R-:W-:Y:S01]  /*45c0*/  F2FP.BF16.F32.PACK_AB R5, R2, R5 ;  /* 0x000000050205723e */ /* 0x000fe200000010ff */
[----:B------:R-:W1:Y:S01]  /*45d0*/  S2R R3, SR_TID.X ;  /* 0x0000000000037919 */ /* 0x000e620000002100 */
[----:B------:R-:W-:Y:S01]  /*45e0*/  F2FP.BF16.F32.PACK_AB R20, R242, R20 ;  /* 0x00000014f214723e */ /* 0x000fe200000010ff */
[----:B------:R-:W-:Y:S01]  /*45f0*/  ULEA UR8, UR21, UR20, 0xf ;  /* 0x0000001415087291 */ /* 0x000fe2000f8e783f */
[----:B------:R-:W-:Y:S01]  /*4600*/  F2FP.BF16.F32.PACK_AB R21, R241, R21 ;  /* 0x00000015f115723e */ /* 0x000fe200000010ff */
[----:B------:R-:W-:Y:S01]  /*4610*/  ULEA UR9, UR21, UR36, 0x6 ;  /* 0x0000002415097291 */ /* 0x000fe2000f8e303f */
[----:B------:R-:W-:Y:S01]  /*4620*/  F2FP.BF16.F32.PACK_AB R22, R240, R22 ;  /* 0x00000016f016723e */ /* 0x000fe200000010ff */
[----:B------:R-:W-:Y:S01]  /*4630*/  UMOV UR10, UR11 ;  /* 0x0000000b000a7c82 */ /* 0x000fe20008000000 */
[----:B------:R-:W-:-:S02]  /*4640*/  F2FP.BF16.F32.PACK_AB R23, R239, R23 ;  /* 0x00000017ef17723e */ /* 0x000fc400000010ff */
[----:B------:R-:W-:Y:S02]  /*4650*/  F2FP.BF16.F32.PACK_AB R25, R27, R26 ;  /* 0x0000001a1b19723e */ /* 0x000fe400000010ff */
[----:B------:R-:W-:Y:S02]  /*4660*/  F2FP.BF16.F32.PACK_AB R56, R57, R56 ;  /* 0x000000383938723e */ /* 0x000fe400000010ff */
[----:B------:R-:W-:Y:S02]  /*4670*/  F2FP.BF16.F32.PACK_AB R26, R29, R28 ;  /* 0x0000001c1d1a723e */ /* 0x000fe400000010ff */
[----:B------:R-:W-:Y:S02]  /*4680*/  F2FP.BF16.F32.PACK_AB R27, R31, R30 ;  /* 0x0000001e1f1b723e */ /* 0x000fe400000010ff */
[----:B------:R-:W-:Y:S02]  /*4690*/  F2FP.BF16.F32.PACK_AB R57, R59, R58 ;  /* 0x0000003a3b39723e */ /* 0x000fe400000010ff */
[----:B------:R-:W-:-:S02]  /*46a0*/  F2FP.BF16.F32.PACK_AB R88, R89, R88 ;  /* 0x000000585958723e */ /* 0x000fc400000010ff */
[----:B------:R-:W-:Y:S02]  /*46b0*/  F2FP.BF16.F32.PACK_AB R58, R61, R60 ;  /* 0x0000003c3d3a723e */ /* 0x000fe400000010ff */
[----:B------:R-:W-:Y:S02]  /*46c0*/  F2FP.BF16.F32.PACK_AB R59, R63, R62 ;  /* 0x0000003e3f3b723e */ /* 0x000fe400000010ff */
[----:B------:R-:W-:Y:S02]  /*46d0*/  F2FP.BF16.F32.PACK_AB R89, R91, R90 ;  /* 0x0000005a5b59723e */ /* 0x000fe400000010ff */
[----:B------:R-:W-:Y:S02]  /*46e0*/  F2FP.BF16.F32.PACK_AB R120, R121, R120 ;  /* 0x000000787978723e */ /* 0x000fe400000010ff */
[----:B------:R-:W-:Y:S02]  /*46f0*/  F2FP.BF16.F32.PACK_AB R90, R93, R92 ;  /* 0x0000005c5d5a723e */ /* 0x000fe400000010ff */
[----:B------:R-:W-:-:S02]  /*4700*/  F2FP.BF16.F32.PACK_AB R91, R95, R94 ;  /* 0x0000005e5f5b723e */ /* 0x000fc400000010ff */
[----:B-1----:R-:W-:Y:S02]  /*4710*/  LOP3.LUT R2, R3, 0xff, RZ, 0xc0, !PT ;  /* 0x000000ff03027812 */ /* 0x002fe400078ec0ff */
[----:B------:R-:W-:Y:S02]  /*4720*/  F2FP.BF16.F32.PACK_AB R164, R226, R164 ;  /* 0x000000a4e2a4723e */ /* 0x000fe400000010ff */
[----:B------:R-:W-:Y:S02]  /*4730*/  ISETP.LT.U32.AND P0, PT, R2, 0x80, P0 ;  /* 0x000000800200780c */ /* 0x000fe40000701070 */
[----:B------:R-:W-:Y:S02]  /*4740*/  F2FP.BF16.F32.PACK_AB R121, R123, R122 ;  /* 0x0000007a7b79723e */ /* 0x000fe400000010ff */
[----:B------:R-:W-:Y:S02]  /*4750*/  F2FP.BF16.F32.PACK_AB R165, R225, R165 ;  /* 0x000000a5e1a5723e */ /* 0x000fe400000010ff */
[----:B------:R-:W-:-:S02]  /*4760*/  F2FP.BF16.F32.PACK_AB R122, R125, R124 ;  /* 0x0000007c7d7a723e */ /* 0x000fc400000010ff */
[----:B------:R-:W-:Y:S02]  /*4770*/  F2FP.BF16.F32.PACK_AB R123, R127, R126 ;  /* 0x0000007e7f7b723e */ /* 0x000fe400000010ff */
[----:B------:R-:W-:Y:S02]  /*4780*/  F2FP.BF16.F32.PACK_AB R6, R252, R6 ;  /* 0x00000006fc06723e */ /* 0x000fe400000010ff */
[----:B------:R-:W-:Y:S01]  /*4790*/  F2FP.BF16.F32.PACK_AB R166, R224, R166 ;  /* 0x000000a6e0a6723e */ /* 0x000fe200000010ff */
[----:B------:R-:W-:Y:S01]  /*47a0*/  VOTEU.ANY UP0, P0 ;  /* 0x00000000003f7886 */ /* 0x000fe20000000100 */
[----:B------:R-:W-:Y:S01]  /*47b0*/  F2FP.BF16.F32.PACK_AB R7, R251, R7 ;  /* 0x00000007fb07723e */ /* 0x000fe200000010ff */
[----:B------:R-:W-:Y:S01]  /*47c0*/  VOTEU.ANY UP1, P0 ;  /* 0x00000000003f7886 */ /* 0x000fe20000020100 */
[----:B------:R-:W-:Y:S02]  /*47d0*/  F2FP.BF16.F32.PACK_AB R152, R238, R152 ;  /* 0x00000098ee98723e */ /* 0x000fe400000010ff */
[----:B------:R-:W-:Y:S01]  /*47e0*/  F2FP.BF16.F32.PACK_AB R153, R237, R153 ;  /* 0x00000099ed99723e */ /* 0x000fe200000010ff */
[----:B------:R-:W-:Y:S01]  /*47f0*/  @UP0 UMOV UR6, UR26 ;  /* 0x0000001a00060c82 */ /* 0x000fe20008000000 */
[----:B------:R-:W-:Y:S01]  /*4800*/  F2FP.BF16.F32.PACK_AB R167, R223, R167 ;  /* 0x000000a7dfa7723e */ /* 0x000fe200000010ff */
[----:B------:R-:W-:Y:S01]  /*4810*/  @UP0 UMOV UR7, UR27 ;  /* 0x0000001b00070c82 */ /* 0x000fe20008000000 */
        /* <DEDUP_REMOVED lines=86> */
[----:B---3--:R-:W-:Y:S01]  /*4d80*/  F2FP.BF16.F32.PACK_AB R190, R190, R0 ;  /* 0x00000000bebe723e */ /* 0x008fe200000010ff */
[----:B------:R-:W-:-:S05]  /*4d90*/  IMAD.SHL.U32 R0, R3, 0x80, RZ ;  /* 0x0000008003007824 */ /* 0x000fca00078e00ff */
[----:B------:R-:W-:Y:S02]  /*4da0*/  LOP3.LUT R0, R0, 0x780, RZ, 0xc0, !PT ;  /* 0x0000078000007812 */ /* 0x000fe400078ec0ff */
[----:B------:R-:W-:Y:S02]  /*4db0*/  F2FP.BF16.F32.PACK_AB R191, R200, R191 ;  /* 0x000000bfc8bf723e */ /* 0x000fe400000010ff */
[----:B------:R-:W-:Y:S01]  /*4dc0*/  F2FP.BF16.F32.PACK_AB R192, R197, R192 ;  /* 0x000000c0c5c0723e */ /* 0x000fe200000010ff */
[----:B------:R-:W-:-:S05]  /*4dd0*/  IMAD.SHL.U32 R197, R3, 0x10, RZ ;  /* 0x0000001003c57824 */ /* 0x000fca00078e00ff */
[----:B------:R-:W-:Y:S02]  /*4de0*/  LOP3.LUT R0, R0, 0x70, R197, 0xf8, !PT ;  /* 0x0000007000007812 */ /* 0x000fe400078ef8c5 */
[----:B------:R-:W-:Y:S02]  /*4df0*/  F2FP.BF16.F32.PACK_AB R193, R199, R193 ;  /* 0x000000c1c7c1723e */ /* 0x000fe400000010ff */
[----:B------:R-:W-:Y:S01]  /*4e00*/  LOP3.LUT R0, R0, 0x10, R3, 0x78, !PT ;  /* 0x0000001000007812 */ /* 0x000fe200078e7803 */
[----:B------:R-:W-:-:S05]  /*4e10*/  IMAD.SHL.U32 R3, R3, 0x40, RZ ;  /* 0x0000004003037824 */ /* 0x000fca00078e00ff */
[----:B------:R-:W-:Y:S02]  /*4e20*/  LOP3.LUT R0, R0, 0x3800, R3, 0xf8, !PT ;  /* 0x0000380000007812 */ /* 0x000fe400078ef803 */
[----:B--2---:R-:W-:Y:S02]  /*4e30*/  F2FP.BF16.F32.PACK_AB R194, R198, R194 ;  /* 0x000000c2c6c2723e */ /* 0x004fe400000010ff */
[C---:B------:R-:W-:Y:S01]  /*4e40*/  LOP3.LUT R3, R0.reuse, 0x20, RZ, 0x3c, !PT ;  /* 0x0000002000037812 */ /* 0x040fe200078e3cff */
[----:B------:R-:W-:Y:S01]  /*4e50*/  VIADD R2, R0, UR20 ;  /* 0x0000001400027c36 */ /* 0x000fe20008000000 */
[----:B----4-:R-:W-:-:S03]  /*4e60*/  F2FP.BF16.F32.PACK_AB R195, R196, R195 ;  /* 0x000000c3c4c3723e */ /* 0x010fc600000010ff */
[----:B------:R-:W-:Y:S01]  /*4e70*/  VIADD R3, R3, UR20 ;  /* 0x0000001403037c36 */ /* 0x000fe20008000000 */
[----:B------:R1:W-:Y:S04]  /*4e80*/  STSM.16.M88.4 [R2], R8 ;  /* 0x0000000802007844 */ /* 0x0003e80000000200 */
[----:B------:R-:W-:Y:S01]  /*4e90*/  STSM.16.M88.4 [R2+0x8000], R20 ;  /* 0x0080001402007844 */ /* 0x000fe20000000200 */
[----:B-----5:R-:W-:-:S03]  /*4ea0*/  F2FP.BF16.F32.PACK_AB R146, R149, R148 ;  /* 0x000000949592723e */ /* 0x020fc600000010ff */
[----:B------:R-:W-:Y:S04]  /*4eb0*/  STSM.16.M88.4 [R2+0x10000], R164 ;  /* 0x010000a402007844 */ /* 0x000fe80000000200 */
[----:B------:R-:W-:Y:S01]  /*4ec0*/  STSM.16.M88.4 [R2+0x18000], R180 ;  /* 0x018000b402007844 */ /* 0x000fe20000000200 */
[----:B------:R-:W-:-:S03]  /*4ed0*/  F2FP.BF16.F32.PACK_AB R147, R151, R150 ;  /* 0x000000969793723e */ /* 0x000fc600000010ff */
[----:B------:R-:W-:Y:S01]  /*4ee0*/  STSM.16.M88.4 [R2+0x4000], R24 ;  /* 0x0040001802007844 */ /* 0x000fe20000000200 */
[C---:B-1----:R-:W-:Y:S02]  /*4ef0*/  LOP3.LUT R8, R0.reuse, 0x40, RZ, 0x3c, !PT ;  /* 0x0000004000087812 */ /* 0x042fe400078e3cff */
[----:B------:R-:W-:Y:S01]  /*4f00*/  LOP3.LUT R0, R0, 0x60, RZ, 0x3c, !PT ;  /* 0x0000006000007812 */ /* 0x000fe200078e3cff */
[----:B------:R-:W-:Y:S02]  /*4f10*/  STSM.16.M88.4 [R2+0xc000], R56 ;  /* 0x00c0003802007844 */ /* 0x000fe40000000200 */
[----:B------:R-:W-:Y:S02]  /*4f20*/  VIADD R8, R8, UR20 ;  /* 0x0000001408087c36 */ /* 0x000fe40008000000 */
[----:B------:R-:W-:Y:S01]  /*4f30*/  STSM.16.M88.4 [R2+0x14000], R88 ;  /* 0x0140005802007844 */ /* 0x000fe20000000200 */
[----:B------:R-:W-:-:S03]  /*4f40*/  VIADD R0, R0, UR20 ;  /* 0x0000001400007c36 */ /* 0x000fc60008000000 */
[----:B------:R-:W-:Y:S04]  /*4f50*/  STSM.16.M88.4 [R2+0x1c000], R120 ;  /* 0x01c0007802007844 */ /* 0x000fe80000000200 */
[----:B------:R-:W-:Y:S04]  /*4f60*/  STSM.16.M88.4 [R3], R4 ;  /* 0x0000000403007844 */ /* 0x000fe80000000200 */
[----:B------:R-:W-:Y:S04]  /*4f70*/  STSM.16.M88.4 [R3+0x8000], R152 ;  /* 0x0080009803007844 */ /* 0x000fe80000000200 */
[----:B------:R-:W-:Y:S04]  /*4f80*/  STSM.16.M88.4 [R3+0x10000], R168 ;  /* 0x010000a803007844 */ /* 0x000fe80000000200 */
[----:B------:R-:W-:Y:S04]  /*4f90*/  STSM.16.M88.4 [R3+0x18000], R184 ;  /* 0x018000b803007844 */ /* 0x000fe80000000200 */
[----:B------:R-:W-:Y:S04]  /*4fa0*/  STSM.16.M88.4 [R3+0x4000], R32 ;  /* 0x0040002003007844 */ /* 0x000fe80000000200 */
[----:B------:R-:W-:Y:S04]  /*4fb0*/  STSM.16.M88.4 [R3+0xc000], R64 ;  /* 0x00c0004003007844 */ /* 0x000fe80000000200 */
[----:B------:R-:W-:Y:S04]  /*4fc0*/  STSM.16.M88.4 [R3+0x14000], R96 ;  /* 0x0140006003007844 */ /* 0x000fe80000000200 */
        /* <DEDUP_REMOVED lines=16> */
[----:B------:R-:W-:Y:S01]  /*50d0*/  STSM.16.M88.4 [R0+0x1c000], R144 ;  /* 0x01c0009000007844 */ /* 0x000fe20000000200 */
[----:B------:R1:W-:Y:S06]  /*50e0*/  MEMBAR.ALL.CTA ;  /* 0x0000000000007992 */ /* 0x0003ec0000008000 */
[----:B-1----:R-:W1:Y:S02]  /*50f0*/  FENCE.VIEW.ASYNC.S ;  /* 0x00000000000073c6 */ /* 0x002e640000000000 */
[----:B-1----:R-:W-:Y:S06]  /*5100*/  BAR.SYNC.DEFER_BLOCKING 0x0 ;  /* 0x0000000000007b1d */ /* 0x002fec0000010000 */
[----:B------:R1:W-:Y:S01]  /*5110*/  @UP1 UTMASTG.2D [UR8], [UR6] ;  /* 0x00000008060013b5 */ /* 0x0003e20008008000 */
[----:B------:R0:W-:Y:S01]  /*5120*/  UTMACMDFLUSH ;  /* 0x00000000000079b7 */ /* 0x0001e20000000000 */
[----:B------:R-:W-:-:S04]  /*5130*/  DEPBAR.LE SB0, 0x0 ;  /* 0x000080000000791a */ /* 0x000fc80000000000 */
[----:B------:R-:W-:Y:S06]  /*5140*/  BAR.SYNC.DEFER_BLOCKING 0x0 ;  /* 0x0000000000007b1d */ /* 0x000fec0000010000 */
[----:B-1----:R-:W-:Y:S05]  /*5150*/  EXIT ;  /* 0x000000000000794d */ /* 0x002fea0003800000 */
.L_x_48:
[----:B------:R-:W1:Y:S02]  /*5160*/  SYNCS.PHASECHK.TRANS64.TRYWAIT P0, [UR19+0x30000], R0 ;  /* 0x03000000ff0075a7 */ /* 0x000e640008000153 */
[----:B-1----:R-:W-:Y:S05]  /*5170*/  @!P0 BRA `(.L_x_48) ;  /* 0xfffffffc00f88947 */ /* 0x002fea000383ffff */
[----:B------:R-:W-:Y:S05]  /*5180*/  BRA `(.L_x_50) ;  /* 0xffffffdc003c7947 */ /* 0x000fea000383ffff */
.L_x_51:
[----:B------:R-:W-:-:S00]  /*5190*/  BRA `(.L_x_51) ;  /* 0xfffffffc00fc7947 */ /* 0x000fc0000383ffff */
[----:B------:R-:W-:-:S00]  /*51a0*/  NOP ;  /* 0x0000000000007918 */ /* 0x000fc00000000000 */
        /* <DEDUP_REMOVED lines=13> */
.L_x_52:


//--------------------- .nv.shared.gluon_wgmma    --------------------------
	.section	.nv.shared.gluon_wgmma,"aw",@nobits
	.sectionflags	@""
	.align	16
	.zero		1024


//--------------------- .nv.shared.reserved.0     --------------------------
	.section	.nv.shared.reserved.0,"aw",@nobits
	.weak		__nv_reservedSMEM_offset_0_alias
	.size		__nv_reservedSMEM_offset_0_alias, 0, 0
	.other		__nv_reservedSMEM_offset_0_alias,@"STO_CUDA_RESERVED_SHARED STV_DEFAULT"
__nv_reservedSMEM_offset_0_alias:
	.zero		0


//--------------------- .nv.constant0.gluon_wgmma --------------------------
	.section	.nv.constant0.gluon_wgmma,"a",@progbits
	.sectionflags	@""
	.align	4
.nv.constant0.gluon_wgmma:
	.zero		608


//--------------------- SYMBOLS --------------------------

	.type		.nv.reservedSmem.offset0,@object
	.size		.nv.reservedSmem.offset0,0x4
